	.target	sm_90a

	.elftype	@"ET_EXEC"


//--------------------- .note.nv.tkinfo           --------------------------
	.section	.note.nv.tkinfo,"",@"SHT_NOTE"
	.sectionflags	@"SHF_NOTE_NV_TKINFO"
	.tkinfo
        /*0018*/ 	.word	0x00000002
        /*0030*/ 	.string	""
        /*0030*/ 	.string	"ptxas"
        /*0030*/ 	.string	"Cuda compilation tools, release 13.0, V13.0.88"
        /*0030*/ 	.string	"Build cuda_13.0.r13.0/compiler.36424714_0"
        /*0030*/ 	.string	"-arch sm_90a -m 64 "



//--------------------- .note.nv.cuinfo           --------------------------
	.section	.note.nv.cuinfo,"",@"SHT_NOTE"
	.sectionflags	@"SHF_NOTE_NV_CUINFO"
        /*0018*/ 	.short	0x0002
        /*001a*/ 	.short	0x005a
        /*001c*/ 	.short	0x0082
	.zero		2


//--------------------- .nv.info                  --------------------------
	.section	.nv.info,"",@"SHT_CUDA_INFO"
	.align	4


	//----- nvinfo : EIATTR_REGCOUNT
	.align		4
        /*0000*/ 	.byte	0x04, 0x2f
        /*0002*/ 	.short	(.L_15 - .L_14)
	.align		4
.L_14:
        /*0004*/ 	.word	index@(_ZN7cutlass13device_kernelINS_4gemm6kernel13GemmUniversalIN4cute5tupleIJiiiiEEENS1_10collective13CollectiveMmaINS1_34MainloopSm90TmaGmmaWarpSpecializedILi9ENS5_IJNS4_1CILi4EEENSA_ILi1EEESC_EEENS1_32KernelTmaWarpSpecializedPingpongEEENS5_IJNSA_ILi64EEENSA_ILi128EEENSA_ILi32EEEEEEfNS5_IJlSC_lEEEfSK_NS4_8TiledMMAINS4_8MMA_AtomIJNS4_4SM904GMMA30MMA_64x128x8_F32TF32TF32_SS_TNILNSO_7ScaleInE1ELSQ_1EEEEEENS4_6LayoutINS5_IJSC_SC_SC_EEENS5_IJNSA_ILi0EEESV_SV_EEEEENS5_IJNS4_10UnderscoreESY_SY_EEEEENS4_13SM90_TMA_LOADENS4_14ComposedLayoutINS4_7SwizzleILi3ELi4ELi3EEENS4_18smem_ptr_flag_bitsILi32EEENST_INS5_IJNSA_ILi8EEESI_EEENS5_IJSI_SC_EEEEEEEvNS4_8identityENS4_23SM90_TMA_LOAD_MULTICASTES1B_vS1C_EENS_8epilogue10collective6detail29Sm90TmaWarpSpecializedAdapterINS1G_15DefaultEpilogueIfSK_SK_NS1F_6thread17LinearCombinationIfLi1EffLNS1K_9ScaleType4KindE0ELNS_15FloatRoundStyleE2EfEENS1_15EpilogueDefaultEEEEEvvEEEEvNT_6ParamsE)
        /*0008*/ 	.word	0x000000a8


	//----- nvinfo : EIATTR_FRAME_SIZE
	.align		4
.L_15:
        /*000c*/ 	.byte	0x04, 0x11
        /*000e*/ 	.short	(.L_17 - .L_16)
	.align		4
.L_16:
        /*0010*/ 	.word	index@(_ZN7cutlass13device_kernelINS_4gemm6kernel13GemmUniversalIN4cute5tupleIJiiiiEEENS1_10collective13CollectiveMmaINS1_34MainloopSm90TmaGmmaWarpSpecializedILi9ENS5_IJNS4_1CILi4EEENSA_ILi1EEESC_EEENS1_32KernelTmaWarpSpecializedPingpongEEENS5_IJNSA_ILi64EEENSA_ILi128EEENSA_ILi32EEEEEEfNS5_IJlSC_lEEEfSK_NS4_8TiledMMAINS4_8MMA_AtomIJNS4_4SM904GMMA30MMA_64x128x8_F32TF32TF32_SS_TNILNSO_7ScaleInE1ELSQ_1EEEEEENS4_6LayoutINS5_IJSC_SC_SC_EEENS5_IJNSA_ILi0EEESV_SV_EEEEENS5_IJNS4_10UnderscoreESY_SY_EEEEENS4_13SM90_TMA_LOADENS4_14ComposedLayoutINS4_7SwizzleILi3ELi4ELi3EEENS4_18smem_ptr_flag_bitsILi32EEENST_INS5_IJNSA_ILi8EEESI_EEENS5_IJSI_SC_EEEEEEEvNS4_8identityENS4_23SM90_TMA_LOAD_MULTICASTES1B_vS1C_EENS_8epilogue10collective6detail29Sm90TmaWarpSpecializedAdapterINS1G_15DefaultEpilogueIfSK_SK_NS1F_6thread17LinearCombinationIfLi1EffLNS1K_9ScaleType4KindE0ELNS_15FloatRoundStyleE2EfEENS1_15EpilogueDefaultEEEEEvvEEEEvNT_6ParamsE)
        /*0014*/ 	.word	0x00000008


	//----- nvinfo : EIATTR_MIN_STACK_SIZE
	.align		4
.L_17:
        /*0018*/ 	.byte	0x04, 0x12
        /*001a*/ 	.short	(.L_19 - .L_18)
	.align		4
.L_18:
        /*001c*/ 	.word	index@(_ZN7cutlass13device_kernelINS_4gemm6kernel13GemmUniversalIN4cute5tupleIJiiiiEEENS1_10collective13CollectiveMmaINS1_34MainloopSm90TmaGmmaWarpSpecializedILi9ENS5_IJNS4_1CILi4EEENSA_ILi1EEESC_EEENS1_32KernelTmaWarpSpecializedPingpongEEENS5_IJNSA_ILi64EEENSA_ILi128EEENSA_ILi32EEEEEEfNS5_IJlSC_lEEEfSK_NS4_8TiledMMAINS4_8MMA_AtomIJNS4_4SM904GMMA30MMA_64x128x8_F32TF32TF32_SS_TNILNSO_7ScaleInE1ELSQ_1EEEEEENS4_6LayoutINS5_IJSC_SC_SC_EEENS5_IJNSA_ILi0EEESV_SV_EEEEENS5_IJNS4_10UnderscoreESY_SY_EEEEENS4_13SM90_TMA_LOADENS4_14ComposedLayoutINS4_7SwizzleILi3ELi4ELi3EEENS4_18smem_ptr_flag_bitsILi32EEENST_INS5_IJNSA_ILi8EEESI_EEENS5_IJSI_SC_EEEEEEEvNS4_8identityENS4_23SM90_TMA_LOAD_MULTICASTES1B_vS1C_EENS_8epilogue10collective6detail29Sm90TmaWarpSpecializedAdapterINS1G_15DefaultEpilogueIfSK_SK_NS1F_6thread17LinearCombinationIfLi1EffLNS1K_9ScaleType4KindE0ELNS_15FloatRoundStyleE2EfEENS1_15EpilogueDefaultEEEEEvvEEEEvNT_6ParamsE)
        /*0020*/ 	.word	0x00000008
.L_19:


//--------------------- .nv.compat                --------------------------
	.section	.nv.compat,"",@"SHT_CUDA_COMPAT_INFO"
	.align	4
        /*0000*/ 	.byte	0x02, 0x09, 0x01, 0x00, 0x02, 0x02, 0x04, 0x00, 0x02, 0x05, 0x05, 0x00, 0x03, 0x07, 0x01, 0x01
        /*0010*/ 	.byte	0x02, 0x03, 0x01, 0x00, 0x02, 0x06, 0x01, 0x00, 0x04, 0x0b, 0x08, 0x00, 0x00, 0x00, 0x00, 0x00
        /*0020*/ 	.byte	0x00, 0x00, 0x00, 0x00


//--------------------- .nv.info._ZN7cutlass13device_kernelINS_4gemm6kernel13GemmUniversalIN4cute5tupleIJiiiiEEENS1_10collective13CollectiveMmaINS1_34MainloopSm90TmaGmmaWarpSpecializedILi9ENS5_IJNS4_1CILi4EEENSA_ILi1EEESC_EEENS1_32KernelTmaWarpSpecializedPingpongEEENS5_IJNSA_ILi64EEENSA_ILi128EEENSA_ILi32EEEEEEfNS5_IJlSC_lEEEfSK_NS4_8TiledMMAINS4_8MMA_AtomIJNS4_4SM904GMMA30MMA_64x128x8_F32TF32TF32_SS_TNILNSO_7ScaleInE1ELSQ_1EEEEEENS4_6LayoutINS5_IJSC_SC_SC_EEENS5_IJNSA_ILi0EEESV_SV_EEEEENS5_IJNS4_10UnderscoreESY_SY_EEEEENS4_13SM90_TMA_LOADENS4_14ComposedLayoutINS4_7SwizzleILi3ELi4ELi3EEENS4_18smem_ptr_flag_bitsILi32EEENST_INS5_IJNSA_ILi8EEESI_EEENS5_IJSI_SC_EEEEEEEvNS4_8identityENS4_23SM90_TMA_LOAD_MULTICASTES1B_vS1C_EENS_8epilogue10collective6detail29Sm90TmaWarpSpecializedAdapterINS1G_15DefaultEpilogueIfSK_SK_NS1F_6thread17LinearCombinationIfLi1EffLNS1K_9ScaleType4KindE0ELNS_15FloatRoundStyleE2EfEENS1_15EpilogueDefaultEEEEEvvEEEEvNT_6ParamsE --------------------------
	.section	.nv.info._ZN7cutlass13device_kernelINS_4gemm6kernel13GemmUniversalIN4cute5tupleIJiiiiEEENS1_10collective13CollectiveMmaINS1_34MainloopSm90TmaGmmaWarpSpecializedILi9ENS5_IJNS4_1CILi4EEENSA_ILi1EEESC_EEENS1_32KernelTmaWarpSpecializedPingpongEEENS5_IJNSA_ILi64EEENSA_ILi128EEENSA_ILi32EEEEEEfNS5_IJlSC_lEEEfSK_NS4_8TiledMMAINS4_8MMA_AtomIJNS4_4SM904GMMA30MMA_64x128x8_F32TF32TF32_SS_TNILNSO_7ScaleInE1ELSQ_1EEEEEENS4_6LayoutINS5_IJSC_SC_SC_EEENS5_IJNSA_ILi0EEESV_SV_EEEEENS5_IJNS4_10UnderscoreESY_SY_EEEEENS4_13SM90_TMA_LOADENS4_14ComposedLayoutINS4_7SwizzleILi3ELi4ELi3EEENS4_18smem_ptr_flag_bitsILi32EEENST_INS5_IJNSA_ILi8EEESI_EEENS5_IJSI_SC_EEEEEEEvNS4_8identityENS4_23SM90_TMA_LOAD_MULTICASTES1B_vS1C_EENS_8epilogue10collective6detail29Sm90TmaWarpSpecializedAdapterINS1G_15DefaultEpilogueIfSK_SK_NS1F_6thread17LinearCombinationIfLi1EffLNS1K_9ScaleType4KindE0ELNS_15FloatRoundStyleE2EfEENS1_15EpilogueDefaultEEEEEvvEEEEvNT_6ParamsE,"",@"SHT_CUDA_INFO"
	.sectionflags	@""
	.align	4


	//----- nvinfo : EIATTR_CUDA_API_VERSION
	.align		4
        /*0000*/ 	.byte	0x04, 0x37
        /*0002*/ 	.short	(.L_21 - .L_20)
.L_20:
        /*0004*/ 	.word	0x00000082


	//----- nvinfo : EIATTR_KPARAM_INFO
	.align		4
.L_21:
        /*0008*/ 	.byte	0x04, 0x17
        /*000a*/ 	.short	(.L_23 - .L_22)
.L_22:
        /*000c*/ 	.word	0x00000000
        /*0010*/ 	.short	0x0000
        /*0012*/ 	.short	0x0070
        /*0014*/ 	.byte	0x00, 0xf0, 0x01, 0x10


	//----- nvinfo : EIATTR_SPARSE_MMA_MASK
	.align		4
.L_23:
        /*0018*/ 	.byte	0x03, 0x50
        /*001a*/ 	.short	0x0000


	//----- nvinfo : EIATTR_MAXREG_COUNT
	.align		4
        /*001c*/ 	.byte	0x03, 0x1b
        /*001e*/ 	.short	0x00a8


	//----- nvinfo : EIATTR_NUM_BARRIERS
	.align		4
        /*0020*/ 	.byte	0x02, 0x4c
        /*0022*/ 	.byte	0x01
	.zero		1


	//----- nvinfo : EIATTR_EXTERNS
	.align		4
        /*0024*/ 	.byte	0x04, 0x0f
        /*0026*/ 	.short	(.L_25 - .L_24)


	//   ....[0]....
	.align		4
.L_24:
        /*0028*/ 	.word	index@(__assertfail)


	//----- nvinfo : EIATTR_ANNOTATIONS
	.align		4
.L_25:
        /*002c*/ 	.byte	0x04, 0x55
        /*002e*/ 	.short	(.L_27 - .L_26)


	//   ....[0]....
.L_26:
        /*0030*/ 	.word	0x00000001
        /*0034*/ 	.byte	0xa0, 0x0e, 0x00, 0x00, 0x01, 0x00, 0x00, 0x00, 0x50, 0x15, 0x00, 0x00, 0x01, 0x00, 0x00, 0x00
        /*0044*/ 	.byte	0x30, 0x58, 0x00, 0x00, 0x01, 0x00, 0x00, 0x00, 0x60, 0x64, 0x00, 0x00


	//----- nvinfo : EIATTR_MERCURY_ISA_VERSION
	.align		4
.L_27:
        /*0050*/ 	.byte	0x03, 0x5f
        /*0052*/ 	.short	0x0101


	//----- nvinfo : EIATTR_INT_WARP_WIDE_INSTR_OFFSETS
	.align		4
        /*0054*/ 	.byte	0x04, 0x31
        /*0056*/ 	.short	(.L_29 - .L_28)


	//   ....[0]....
.L_28:
        /*0058*/ 	.word	0x000005d0


	//   ....[1]....
        /*005c*/ 	.word	0x00000670


	//   ....[2]....
        /*0060*/ 	.word	0x00000690


	//   ....[3]....
        /*0064*/ 	.word	0x000006a0


	//   ....[4]....
        /*0068*/ 	.word	0x000006f0


	//   ....[5]....
        /*006c*/ 	.word	0x00000710


	//   ....[6]....
        /*0070*/ 	.word	0x00000860


	//   ....[7]....
        /*0074*/ 	.word	0x000008a0


	//   ....[8]....
        /*0078*/ 	.word	0x00002210


	//----- nvinfo : EIATTR_COOP_GROUP_MASK_REGIDS
	.align		4
.L_29:
        /*007c*/ 	.byte	0x04, 0x29
        /*007e*/ 	.short	(.L_31 - .L_30)


	//   ....[0]....
.L_30:
        /*0080*/ 	.word	0xffffffff


	//   ....[1]....
        /*0084*/ 	.word	0xffffffff


	//   ....[2]....
        /*0088*/ 	.word	0xffffffff


	//   ....[3]....
        /*008c*/ 	.word	0xffffffff


	//   ....[4]....
        /*0090*/ 	.word	0xffffffff


	//   ....[5]....
        /*0094*/ 	.word	0xffffffff


	//   ....[6]....
        /*0098*/ 	.word	0xffffffff


	//----- nvinfo : EIATTR_COOP_GROUP_INSTR_OFFSETS
	.align		4
.L_31:
        /*009c*/ 	.byte	0x04, 0x28
        /*009e*/ 	.short	(.L_33 - .L_32)


	//   ....[0]....
.L_32:
        /*00a0*/ 	.word	0x00000070


	//   ....[1]....
        /*00a4*/ 	.word	0x00000080


	//   ....[2]....
        /*00a8*/ 	.word	0x00000140


	//   ....[3]....
        /*00ac*/ 	.word	0x000003a0


	//   ....[4]....
        /*00b0*/ 	.word	0x000003e0


	//   ....[5]....
        /*00b4*/ 	.word	0x00000420


	//   ....[6]....
        /*00b8*/ 	.word	0x00000a50


	//----- nvinfo : EIATTR_REG_RECONFIG
	.align		4
.L_33:
        /*00bc*/ 	.byte	0x01, 0x54
	.zero		2


	//----- nvinfo : EIATTR_SYSCALL_OFFSETS
	.align		4
        /*00c0*/ 	.byte	0x04, 0x46
        /*00c2*/ 	.short	(.L_35 - .L_34)


	//   ....[0]....
.L_34:
        /*00c4*/ 	.word	0x000019c0


	//----- nvinfo : EIATTR_MBARRIER_INSTR_OFFSETS
	.align		4
.L_35:
        /*00c8*/ 	.byte	0x04, 0x39
        /*00ca*/ 	.short	(.L_37 - .L_36)


	//   ....[0]....
.L_36:
        /*00cc*/ 	.word	0x00000260
        /*00d0*/ 	.word	0x000000ff
        /*00d4*/ 	.word	0x00000000
        /*00d8*/ 	.short	0x0100
        /*00da*/ 	.byte	0x08
	.zero		1


	//   ....[1]....
        /*00dc*/ 	.word	0x00000270
        /*00e0*/ 	.word	0x000000ff
        /*00e4*/ 	.word	0x00000048
        /*00e8*/ 	.short	0x0100
        /*00ea*/ 	.byte	0x08
	.zero		1


	//   ....[2]....
        /*00ec*/ 	.word	0x00000280
        /*00f0*/ 	.word	0x000000ff
        /*00f4*/ 	.word	0x00000008
        /*00f8*/ 	.short	0x0100
        /*00fa*/ 	.byte	0x08
	.zero		1


	//   ....[3]....
        /*00fc*/ 	.word	0x00000290
        /*0100*/ 	.word	0x000000ff
        /*0104*/ 	.word	0x00000050
        /*0108*/ 	.short	0x0100
        /*010a*/ 	.byte	0x08
	.zero		1


	//   ....[4]....
        /*010c*/ 	.word	0x000002a0
        /*0110*/ 	.word	0x000000ff
        /*0114*/ 	.word	0x00000010
        /*0118*/ 	.short	0x0100
        /*011a*/ 	.byte	0x08
	.zero		1


	//   ....[5]....
        /*011c*/ 	.word	0x000002b0
        /*0120*/ 	.word	0x000000ff
        /*0124*/ 	.word	0x00000058
        /*0128*/ 	.short	0x0100
        /*012a*/ 	.byte	0x08
	.zero		1


	//   ....[6]....
        /*012c*/ 	.word	0x000002c0
        /*0130*/ 	.word	0x000000ff
        /*0134*/ 	.word	0x00000018
        /*0138*/ 	.short	0x0100
        /*013a*/ 	.byte	0x08
	.zero		1


	//   ....[7]....
        /*013c*/ 	.word	0x000002d0
        /*0140*/ 	.word	0x000000ff
        /*0144*/ 	.word	0x00000060
        /*0148*/ 	.short	0x0100
        /*014a*/ 	.byte	0x08
	.zero		1


	//   ....[8]....
        /*014c*/ 	.word	0x000002e0
        /*0150*/ 	.word	0x000000ff
        /*0154*/ 	.word	0x00000020
        /*0158*/ 	.short	0x0100
        /*015a*/ 	.byte	0x08
	.zero		1


	//   ....[9]....
        /*015c*/ 	.word	0x000002f0
        /*0160*/ 	.word	0x000000ff
        /*0164*/ 	.word	0x00000068
        /*0168*/ 	.short	0x0100
        /*016a*/ 	.byte	0x08
	.zero		1


	//   ....[10]....
        /*016c*/ 	.word	0x00000300
        /*0170*/ 	.word	0x000000ff
        /*0174*/ 	.word	0x00000028
        /*0178*/ 	.short	0x0100
        /*017a*/ 	.byte	0x08
	.zero		1


	//   ....[11]....
        /*017c*/ 	.word	0x00000310
        /*0180*/ 	.word	0x000000ff
        /*0184*/ 	.word	0x00000070
        /*0188*/ 	.short	0x0100
        /*018a*/ 	.byte	0x08
	.zero		1


	//   ....[12]....
        /*018c*/ 	.word	0x00000320
        /*0190*/ 	.word	0x000000ff
        /*0194*/ 	.word	0x00000030
        /*0198*/ 	.short	0x0100
        /*019a*/ 	.byte	0x08
	.zero		1


	//   ....[13]....
        /*019c*/ 	.word	0x00000330
        /*01a0*/ 	.word	0x000000ff
        /*01a4*/ 	.word	0x00000078
        /*01a8*/ 	.short	0x0100
        /*01aa*/ 	.byte	0x08
	.zero		1


	//   ....[14]....
        /*01ac*/ 	.word	0x00000340
        /*01b0*/ 	.word	0x000000ff
        /*01b4*/ 	.word	0x00000038
        /*01b8*/ 	.short	0x0100
        /*01ba*/ 	.byte	0x08
	.zero		1


	//   ....[15]....
        /*01bc*/ 	.word	0x00000350
        /*01c0*/ 	.word	0x000000ff
        /*01c4*/ 	.word	0x00000080
        /*01c8*/ 	.short	0x0100
        /*01ca*/ 	.byte	0x08
	.zero		1


	//   ....[16]....
        /*01cc*/ 	.word	0x00000360
        /*01d0*/ 	.word	0x000000ff
        /*01d4*/ 	.word	0x00000040
        /*01d8*/ 	.short	0x0100
        /*01da*/ 	.byte	0x08
	.zero		1


	//   ....[17]....
        /*01dc*/ 	.word	0x00000370
        /*01e0*/ 	.word	0x000000ff
        /*01e4*/ 	.word	0x00000088
        /*01e8*/ 	.short	0x0100
        /*01ea*/ 	.byte	0x08
	.zero		1


	//   ....[18]....
        /*01ec*/ 	.word	0x000008d0
        /*01f0*/ 	.word	0x000000ff
        /*01f4*/ 	.word	0x000000c0
        /*01f8*/ 	.short	0x0100
        /*01fa*/ 	.byte	0x08
	.zero		1


	//   ....[19]....
        /*01fc*/ 	.word	0x00000970
        /*0200*/ 	.word	0x000000ff
        /*0204*/ 	.word	0x000000c8
        /*0208*/ 	.short	0x0100
        /*020a*/ 	.byte	0x08
	.zero		1


	//   ....[20]....
        /*020c*/ 	.word	0x000009d0
        /*0210*/ 	.word	0x000000ff
        /*0214*/ 	.word	0x000000a0
        /*0218*/ 	.short	0x0100
        /*021a*/ 	.byte	0x09
	.zero		1


	//   ....[21]....
        /*021c*/ 	.word	0x000009e0
        /*0220*/ 	.word	0x000000ff
        /*0224*/ 	.word	0x000000a8
        /*0228*/ 	.short	0x0100
        /*022a*/ 	.byte	0x09
	.zero		1


	//   ....[22]....
        /*022c*/ 	.word	0x000009f0
        /*0230*/ 	.word	0x000000ff
        /*0234*/ 	.word	0x000000b0
        /*0238*/ 	.short	0x0100
        /*023a*/ 	.byte	0x09
	.zero		1


	//   ....[23]....
        /*023c*/ 	.word	0x00000a00
        /*0240*/ 	.word	0x000000ff
        /*0244*/ 	.word	0x000000b8
        /*0248*/ 	.short	0x0100
        /*024a*/ 	.byte	0x09
	.zero		1


	//   ....[24]....
        /*024c*/ 	.word	0x00001880
        /*0250*/ 	.word	0x000000ff
        /*0254*/ 	.word	0xfffffff8
        /*0258*/ 	.short	0x010a
        /*025a*/ 	.byte	0x2b
	.zero		1


	//   ....[25]....
        /*025c*/ 	.word	0x00001a40
        /*0260*/ 	.word	0x00000003
        /*0264*/ 	.word	0x00000000
        /*0268*/ 	.short	0x010a
        /*026a*/ 	.byte	0x3f
	.zero		1


	//   ....[26]....
        /*026c*/ 	.word	0x00001aa0
        /*0270*/ 	.word	0x00000003
        /*0274*/ 	.word	0x00000000
        /*0278*/ 	.short	0x010a
        /*027a*/ 	.byte	0x3f
	.zero		1


	//   ....[27]....
        /*027c*/ 	.word	0x00001e00
        /*0280*/ 	.word	0x000000ff
        /*0284*/ 	.word	0x00000000
        /*0288*/ 	.short	0x010a
        /*028a*/ 	.byte	0x04
	.zero		1


	//   ....[28]....
        /*028c*/ 	.word	0x00001e40
        /*0290*/ 	.word	0x000000ff
        /*0294*/ 	.word	0x00000000
        /*0298*/ 	.short	0x010a
        /*029a*/ 	.byte	0x04
	.zero		1


	//   ....[29]....
        /*029c*/ 	.word	0x000020a0
        /*02a0*/ 	.word	0x00000005
        /*02a4*/ 	.word	0x00000000
        /*02a8*/ 	.short	0x0101
        /*02aa*/ 	.byte	0x3f
	.zero		1


	//   ....[30]....
        /*02ac*/ 	.word	0x000021b0
        /*02b0*/ 	.word	0x00000003
        /*02b4*/ 	.word	0x00000000
        /*02b8*/ 	.short	0x0101
        /*02ba*/ 	.byte	0x2e
	.zero		1


	//   ....[31]....
        /*02bc*/ 	.word	0x000022b0
        /*02c0*/ 	.word	0x00000003
        /*02c4*/ 	.word	0x00000000
        /*02c8*/ 	.short	0x0101
        /*02ca*/ 	.byte	0x3f
	.zero		1


	//   ....[32]....
        /*02cc*/ 	.word	0x00002330
        /*02d0*/ 	.word	0x000000ff
        /*02d4*/ 	.word	0x00000008
        /*02d8*/ 	.short	0x010a
        /*02da*/ 	.byte	0x2b
	.zero		1


	//   ....[33]....
        /*02dc*/ 	.word	0x00005870
        /*02e0*/ 	.word	0x00000000
        /*02e4*/ 	.word	0x00000000
        /*02e8*/ 	.short	0x0101
        /*02ea*/ 	.byte	0x2e
	.zero		1


	//   ....[34]....
        /*02ec*/ 	.word	0x000061b0
        /*02f0*/ 	.word	0x0000000d
        /*02f4*/ 	.word	0x00000048
        /*02f8*/ 	.short	0x010a
        /*02fa*/ 	.byte	0x3f
	.zero		1


	//   ....[35]....
        /*02fc*/ 	.word	0x00006590
        /*0300*/ 	.word	0x00000006
        /*0304*/ 	.word	0x000000c8
        /*0308*/ 	.short	0x0101
        /*030a*/ 	.byte	0x3f
	.zero		1


	//   ....[36]....
        /*030c*/ 	.word	0x00006cc0
        /*0310*/ 	.word	0x00000007
        /*0314*/ 	.word	0x00000000
        /*0318*/ 	.short	0x010a
        /*031a*/ 	.byte	0x3f
	.zero		1


	//   ....[37]....
        /*031c*/ 	.word	0x00006d40
        /*0320*/ 	.word	0x00000006
        /*0324*/ 	.word	0x00000000
        /*0328*/ 	.short	0x010a
        /*032a*/ 	.byte	0x3f
	.zero		1


	//   ....[38]....
        /*032c*/ 	.word	0x00006dd0
        /*0330*/ 	.word	0x00000007
        /*0334*/ 	.word	0x00000000
        /*0338*/ 	.short	0x010a
        /*033a*/ 	.byte	0x3f
	.zero		1


	//   ....[39]....
        /*033c*/ 	.word	0x00006e60
        /*0340*/ 	.word	0x00000006
        /*0344*/ 	.word	0x00000000
        /*0348*/ 	.short	0x010a
        /*034a*/ 	.byte	0x3f
	.zero		1


	//   ....[40]....
        /*034c*/ 	.word	0x00006ef0
        /*0350*/ 	.word	0x00000007
        /*0354*/ 	.word	0x00000000
        /*0358*/ 	.short	0x010a
        /*035a*/ 	.byte	0x3f
	.zero		1


	//   ....[41]....
        /*035c*/ 	.word	0x00006f80
        /*0360*/ 	.word	0x00000006
        /*0364*/ 	.word	0x00000000
        /*0368*/ 	.short	0x010a
        /*036a*/ 	.byte	0x3f
	.zero		1


	//   ....[42]....
        /*036c*/ 	.word	0x00007010
        /*0370*/ 	.word	0x00000007
        /*0374*/ 	.word	0x00000000
        /*0378*/ 	.short	0x010a
        /*037a*/ 	.byte	0x3f
	.zero		1


	//   ....[43]....
        /*037c*/ 	.word	0x000070a0
        /*0380*/ 	.word	0x00000006
        /*0384*/ 	.word	0x00000000
        /*0388*/ 	.short	0x010a
        /*038a*/ 	.byte	0x3f
	.zero		1


	//   ....[44]....
        /*038c*/ 	.word	0x00007130
        /*0390*/ 	.word	0x00000005
        /*0394*/ 	.word	0x00000000
        /*0398*/ 	.short	0x010a
        /*039a*/ 	.byte	0x3f
	.zero		1


	//   ....[45]....
        /*039c*/ 	.word	0x000071a0
        /*03a0*/ 	.word	0x00000003
        /*03a4*/ 	.word	0xfffffff8
        /*03a8*/ 	.short	0x010a
        /*03aa*/ 	.byte	0x3f
	.zero		1


	//   ....[46]....
        /*03ac*/ 	.word	0x000071f0
        /*03b0*/ 	.word	0x00000003
        /*03b4*/ 	.word	0x00000000
        /*03b8*/ 	.short	0x010a
        /*03ba*/ 	.byte	0x3f
	.zero		1


	//   ....[47]....
        /*03bc*/ 	.word	0x00007250
        /*03c0*/ 	.word	0x00000005
        /*03c4*/ 	.word	0x00000000
        /*03c8*/ 	.short	0x010a
        /*03ca*/ 	.byte	0x3f
	.zero		1


	//   ....[48]....
        /*03cc*/ 	.word	0x000072b0
        /*03d0*/ 	.word	0x00000003
        /*03d4*/ 	.word	0x00000008
        /*03d8*/ 	.short	0x010a
        /*03da*/ 	.byte	0x3f
	.zero		1


	//   ....[49]....
        /*03dc*/ 	.word	0x00007380
        /*03e0*/ 	.word	0x0000000d
        /*03e4*/ 	.word	0x00000048
        /*03e8*/ 	.short	0x010a
        /*03ea*/ 	.byte	0x3f
	.zero		1


	//   ....[50]....
        /*03ec*/ 	.word	0x00007450
        /*03f0*/ 	.word	0x00000007
        /*03f4*/ 	.word	0x00000000
        /*03f8*/ 	.short	0x010a
        /*03fa*/ 	.byte	0x3f
	.zero		1


	//   ....[51]....
        /*03fc*/ 	.word	0x000074a0
        /*0400*/ 	.word	0x00000006
        /*0404*/ 	.word	0x00000000
        /*0408*/ 	.short	0x010a
        /*040a*/ 	.byte	0x3f
	.zero		1


	//   ....[52]....
        /*040c*/ 	.word	0x000074f0
        /*0410*/ 	.word	0x00000007
        /*0414*/ 	.word	0x00000000
        /*0418*/ 	.short	0x010a
        /*041a*/ 	.byte	0x3f
	.zero		1


	//   ....[53]....
        /*041c*/ 	.word	0x00007540
        /*0420*/ 	.word	0x00000006
        /*0424*/ 	.word	0x00000000
        /*0428*/ 	.short	0x010a
        /*042a*/ 	.byte	0x3f
	.zero		1


	//   ....[54]....
        /*042c*/ 	.word	0x00007590
        /*0430*/ 	.word	0x00000007
        /*0434*/ 	.word	0x00000000
        /*0438*/ 	.short	0x010a
        /*043a*/ 	.byte	0x3f
	.zero		1


	//   ....[55]....
        /*043c*/ 	.word	0x000075e0
        /*0440*/ 	.word	0x00000006
        /*0444*/ 	.word	0x00000000
        /*0448*/ 	.short	0x010a
        /*044a*/ 	.byte	0x3f
	.zero		1


	//   ....[56]....
        /*044c*/ 	.word	0x00007630
        /*0450*/ 	.word	0x00000007
        /*0454*/ 	.word	0x00000000
        /*0458*/ 	.short	0x010a
        /*045a*/ 	.byte	0x3f
	.zero		1


	//   ....[57]....
        /*045c*/ 	.word	0x00007680
        /*0460*/ 	.word	0x00000006
        /*0464*/ 	.word	0x00000000
        /*0468*/ 	.short	0x010a
        /*046a*/ 	.byte	0x3f
	.zero		1


	//----- nvinfo : EIATTR_NUM_MBARRIERS
	.align		4
.L_37:
        /*046c*/ 	.byte	0x03, 0x38
        /*046e*/ 	.short	0x0018


	//----- nvinfo : EIATTR_EXIT_INSTR_OFFSETS
	.align		4
        /*0470*/ 	.byte	0x04, 0x1c
        /*0472*/ 	.short	(.L_39 - .L_38)


	//   ....[0]....
.L_38:
        /*0474*/ 	.word	0x000014e0


	//   ....[1]....
        /*0478*/ 	.word	0x00001540


	//   ....[2]....
        /*047c*/ 	.word	0x00005e90


	//   ....[3]....
        /*0480*/ 	.word	0x00005ec0


	//   ....[4]....
        /*0484*/ 	.word	0x00007180


	//----- nvinfo : EIATTR_MAX_THREADS
	.align		4
.L_39:
        /*0488*/ 	.byte	0x04, 0x05
        /*048a*/ 	.short	(.L_41 - .L_40)
.L_40:
        /*048c*/ 	.word	0x00000180
        /*0490*/ 	.word	0x00000001
        /*0494*/ 	.word	0x00000001


	//----- nvinfo : EIATTR_CRS_STACK_SIZE
	.align		4
.L_41:
        /*0498*/ 	.byte	0x04, 0x1e
        /*049a*/ 	.short	(.L_43 - .L_42)
.L_42:
        /*049c*/ 	.word	0x00000000


	//----- nvinfo : EIATTR_CBANK_PARAM_SIZE
	.align		4
.L_43:
        /*04a0*/ 	.byte	0x03, 0x19
        /*04a2*/ 	.short	0x0470


	//----- nvinfo : EIATTR_PARAM_CBANK
	.align		4
        /*04a4*/ 	.byte	0x04, 0x0a
        /*04a6*/ 	.short	(.L_45 - .L_44)
	.align		4
.L_44:
        /*04a8*/ 	.word	index@(.nv.constant0._ZN7cutlass13device_kernelINS_4gemm6kernel13GemmUniversalIN4cute5tupleIJiiiiEEENS1_10collective13CollectiveMmaINS1_34MainloopSm90TmaGmmaWarpSpecializedILi9ENS5_IJNS4_1CILi4EEENSA_ILi1EEESC_EEENS1_32KernelTmaWarpSpecializedPingpongEEENS5_IJNSA_ILi64EEENSA_ILi128EEENSA_ILi32EEEEEEfNS5_IJlSC_lEEEfSK_NS4_8TiledMMAINS4_8MMA_AtomIJNS4_4SM904GMMA30MMA_64x128x8_F32TF32TF32_SS_TNILNSO_7ScaleInE1ELSQ_1EEEEEENS4_6LayoutINS5_IJSC_SC_SC_EEENS5_IJNSA_ILi0EEESV_SV_EEEEENS5_IJNS4_10UnderscoreESY_SY_EEEEENS4_13SM90_TMA_LOADENS4_14ComposedLayoutINS4_7SwizzleILi3ELi4ELi3EEENS4_18smem_ptr_flag_bitsILi32EEENST_INS5_IJNSA_ILi8EEESI_EEENS5_IJSI_SC_EEEEEEEvNS4_8identityENS4_23SM90_TMA_LOAD_MULTICASTES1B_vS1C_EENS_8epilogue10collective6detail29Sm90TmaWarpSpecializedAdapterINS1G_15DefaultEpilogueIfSK_SK_NS1F_6thread17LinearCombinationIfLi1EffLNS1K_9ScaleType4KindE0ELNS_15FloatRoundStyleE2EfEENS1_15EpilogueDefaultEEEEEvvEEEEvNT_6ParamsE)
        /*04ac*/ 	.short	0x0210
        /*04ae*/ 	.short	0x0470


	//----- nvinfo : EIATTR_SW_WAR
	.align		4
.L_45:
        /*04b0*/ 	.byte	0x04, 0x36
        /*04b2*/ 	.short	(.L_47 - .L_46)
.L_46:
        /*04b4*/ 	.word	0x00000008
.L_47:


//--------------------- .nv.callgraph             --------------------------
	.section	.nv.callgraph,"",@"SHT_CUDA_CALLGRAPH"
	.align	4
	.sectionentsize	8
	.align		4
        /*0000*/ 	.word	0x00000000
	.align		4
        /*0004*/ 	.word	0xffffffff
	.align		4
        /*0008*/ 	.word	index@(_ZN7cutlass13device_kernelINS_4gemm6kernel13GemmUniversalIN4cute5tupleIJiiiiEEENS1_10collective13CollectiveMmaINS1_34MainloopSm90TmaGmmaWarpSpecializedILi9ENS5_IJNS4_1CILi4EEENSA_ILi1EEESC_EEENS1_32KernelTmaWarpSpecializedPingpongEEENS5_IJNSA_ILi64EEENSA_ILi128EEENSA_ILi32EEEEEEfNS5_IJlSC_lEEEfSK_NS4_8TiledMMAINS4_8MMA_AtomIJNS4_4SM904GMMA30MMA_64x128x8_F32TF32TF32_SS_TNILNSO_7ScaleInE1ELSQ_1EEEEEENS4_6LayoutINS5_IJSC_SC_SC_EEENS5_IJNSA_ILi0EEESV_SV_EEEEENS5_IJNS4_10UnderscoreESY_SY_EEEEENS4_13SM90_TMA_LOADENS4_14ComposedLayoutINS4_7SwizzleILi3ELi4ELi3EEENS4_18smem_ptr_flag_bitsILi32EEENST_INS5_IJNSA_ILi8EEESI_EEENS5_IJSI_SC_EEEEEEEvNS4_8identityENS4_23SM90_TMA_LOAD_MULTICASTES1B_vS1C_EENS_8epilogue10collective6detail29Sm90TmaWarpSpecializedAdapterINS1G_15DefaultEpilogueIfSK_SK_NS1F_6thread17LinearCombinationIfLi1EffLNS1K_9ScaleType4KindE0ELNS_15FloatRoundStyleE2EfEENS1_15EpilogueDefaultEEEEEvvEEEEvNT_6ParamsE)
	.align		4
        /*000c*/ 	.word	index@(__assertfail)
	.align		4
        /*0010*/ 	.word	0x00000000
	.align		4
        /*0014*/ 	.word	0xfffffffe
	.align		4
        /*0018*/ 	.word	0x00000000
	.align		4
        /*001c*/ 	.word	0xfffffffd
	.align		4
        /*0020*/ 	.word	0x00000000
	.align		4
        /*0024*/ 	.word	0xfffffffc


//--------------------- .nv.constant4             --------------------------
	.section	.nv.constant4,"a",@progbits
	.align	8
	.align		8
.nv.constant4:
        /*0000*/ 	.dword	__assertfail
	.align		8
        /*0008*/ 	.dword	__unnamed_1
	.align		8
        /*0010*/ 	.dword	_ZN40_INTERNAL_a507318a_4_k_cu_922f697a_188284cuda3std3__45__cpo5beginE
	.align		8
        /*0018*/ 	.dword	_ZN40_INTERNAL_a507318a_4_k_cu_922f697a_188284cuda3std3__45__cpo3endE
	.align		8
        /*0020*/ 	.dword	_ZN40_INTERNAL_a507318a_4_k_cu_922f697a_188284cuda3std3__45__cpo6cbeginE
	.align		8
        /*0028*/ 	.dword	_ZN40_INTERNAL_a507318a_4_k_cu_922f697a_188284cuda3std3__45__cpo4cendE
	.align		8
        /*0030*/ 	.dword	_ZN40_INTERNAL_a507318a_4_k_cu_922f697a_188284cuda3std3__442_GLOBAL__N__a507318a_4_k_cu_922f697a_188286ignoreE
	.align		8
        /*0038*/ 	.dword	_ZN40_INTERNAL_a507318a_4_k_cu_922f697a_188284cuda3std3__419piecewise_constructE
	.align		8
        /*0040*/ 	.dword	_ZN40_INTERNAL_a507318a_4_k_cu_922f697a_188284cuda3std3__48in_placeE
	.align		8
        /*0048*/ 	.dword	_ZN40_INTERNAL_a507318a_4_k_cu_922f697a_188284cuda3std6ranges3__45__cpo4swapE
	.align		8
        /*0050*/ 	.dword	_ZN40_INTERNAL_a507318a_4_k_cu_922f697a_188284cuda3std6ranges3__45__cpo9iter_moveE
	.align		8
        /*0058*/ 	.dword	_ZN40_INTERNAL_a507318a_4_k_cu_922f697a_188284cute7productE
	.align		8
        /*0060*/ 	.dword	_ZN40_INTERNAL_a507318a_4_k_cu_922f697a_188284cute1_E
	.align		8
        /*0068*/ 	.dword	$str$22
	.align		8
        /*0070*/ 	.dword	$str$23


//--------------------- .text._ZN7cutlass13device_kernelINS_4gemm6kernel13GemmUniversalIN4cute5tupleIJiiiiEEENS1_10collective13CollectiveMmaINS1_34MainloopSm90TmaGmmaWarpSpecializedILi9ENS5_IJNS4_1CILi4EEENSA_ILi1EEESC_EEENS1_32KernelTmaWarpSpecializedPingpongEEENS5_IJNSA_ILi64EEENSA_ILi128EEENSA_ILi32EEEEEEfNS5_IJlSC_lEEEfSK_NS4_8TiledMMAINS4_8MMA_AtomIJNS4_4SM904GMMA30MMA_64x128x8_F32TF32TF32_SS_TNILNSO_7ScaleInE1ELSQ_1EEEEEENS4_6LayoutINS5_IJSC_SC_SC_EEENS5_IJNSA_ILi0EEESV_SV_EEEEENS5_IJNS4_10UnderscoreESY_SY_EEEEENS4_13SM90_TMA_LOADENS4_14ComposedLayoutINS4_7SwizzleILi3ELi4ELi3EEENS4_18smem_ptr_flag_bitsILi32EEENST_INS5_IJNSA_ILi8EEESI_EEENS5_IJSI_SC_EEEEEEEvNS4_8identityENS4_23SM90_TMA_LOAD_MULTICASTES1B_vS1C_EENS_8epilogue10collective6detail29Sm90TmaWarpSpecializedAdapterINS1G_15DefaultEpilogueIfSK_SK_NS1F_6thread17LinearCombinationIfLi1EffLNS1K_9ScaleType4KindE0ELNS_15FloatRoundStyleE2EfEENS1_15EpilogueDefaultEEEEEvvEEEEvNT_6ParamsE --------------------------
	.section	.text._ZN7cutlass13device_kernelINS_4gemm6kernel13GemmUniversalIN4cute5tupleIJiiiiEEENS1_10collective13CollectiveMmaINS1_34MainloopSm90TmaGmmaWarpSpecializedILi9ENS5_IJNS4_1CILi4EEENSA_ILi1EEESC_EEENS1_32KernelTmaWarpSpecializedPingpongEEENS5_IJNSA_ILi64EEENSA_ILi128EEENSA_ILi32EEEEEEfNS5_IJlSC_lEEEfSK_NS4_8TiledMMAINS4_8MMA_AtomIJNS4_4SM904GMMA30MMA_64x128x8_F32TF32TF32_SS_TNILNSO_7ScaleInE1ELSQ_1EEEEEENS4_6LayoutINS5_IJSC_SC_SC_EEENS5_IJNSA_ILi0EEESV_SV_EEEEENS5_IJNS4_10UnderscoreESY_SY_EEEEENS4_13SM90_TMA_LOADENS4_14ComposedLayoutINS4_7SwizzleILi3ELi4ELi3EEENS4_18smem_ptr_flag_bitsILi32EEENST_INS5_IJNSA_ILi8EEESI_EEENS5_IJSI_SC_EEEEEEEvNS4_8identityENS4_23SM90_TMA_LOAD_MULTICASTES1B_vS1C_EENS_8epilogue10collective6detail29Sm90TmaWarpSpecializedAdapterINS1G_15DefaultEpilogueIfSK_SK_NS1F_6thread17LinearCombinationIfLi1EffLNS1K_9ScaleType4KindE0ELNS_15FloatRoundStyleE2EfEENS1_15EpilogueDefaultEEEEEvvEEEEvNT_6ParamsE,"ax",@progbits
	.align	128
.text._ZN7cutlass13device_kernelINS_4gemm6kernel13GemmUniversalIN4cute5tupleIJiiiiEEENS1_10collective13CollectiveMmaINS1_34MainloopSm90TmaGmmaWarpSpecializedILi9ENS5_IJNS4_1CILi4EEENSA_ILi1EEESC_EEENS1_32KernelTmaWarpSpecializedPingpongEEENS5_IJNSA_ILi64EEENSA_ILi128EEENSA_ILi32EEEEEEfNS5_IJlSC_lEEEfSK_NS4_8TiledMMAINS4_8MMA_AtomIJNS4_4SM904GMMA30MMA_64x128x8_F32TF32TF32_SS_TNILNSO_7ScaleInE1ELSQ_1EEEEEENS4_6LayoutINS5_IJSC_SC_SC_EEENS5_IJNSA_ILi0EEESV_SV_EEEEENS5_IJNS4_10UnderscoreESY_SY_EEEEENS4_13SM90_TMA_LOADENS4_14ComposedLayoutINS4_7SwizzleILi3ELi4ELi3EEENS4_18smem_ptr_flag_bitsILi32EEENST_INS5_IJNSA_ILi8EEESI_EEENS5_IJSI_SC_EEEEEEEvNS4_8identityENS4_23SM90_TMA_LOAD_MULTICASTES1B_vS1C_EENS_8epilogue10collective6detail29Sm90TmaWarpSpecializedAdapterINS1G_15DefaultEpilogueIfSK_SK_NS1F_6thread17LinearCombinationIfLi1EffLNS1K_9ScaleType4KindE0ELNS_15FloatRoundStyleE2EfEENS1_15EpilogueDefaultEEEEEvvEEEEvNT_6ParamsE:
        .type           _ZN7cutlass13device_kernelINS_4gemm6kernel13GemmUniversalIN4cute5tupleIJiiiiEEENS1_10collective13CollectiveMmaINS1_34MainloopSm90TmaGmmaWarpSpecializedILi9ENS5_IJNS4_1CILi4EEENSA_ILi1EEESC_EEENS1_32KernelTmaWarpSpecializedPingpongEEENS5_IJNSA_ILi64EEENSA_ILi128EEENSA_ILi32EEEEEEfNS5_IJlSC_lEEEfSK_NS4_8TiledMMAINS4_8MMA_AtomIJNS4_4SM904GMMA30MMA_64x128x8_F32TF32TF32_SS_TNILNSO_7ScaleInE1ELSQ_1EEEEEENS4_6LayoutINS5_IJSC_SC_SC_EEENS5_IJNSA_ILi0EEESV_SV_EEEEENS5_IJNS4_10UnderscoreESY_SY_EEEEENS4_13SM90_TMA_LOADENS4_14ComposedLayoutINS4_7SwizzleILi3ELi4ELi3EEENS4_18smem_ptr_flag_bitsILi32EEENST_INS5_IJNSA_ILi8EEESI_EEENS5_IJSI_SC_EEEEEEEvNS4_8identityENS4_23SM90_TMA_LOAD_MULTICASTES1B_vS1C_EENS_8epilogue10collective6detail29Sm90TmaWarpSpecializedAdapterINS1G_15DefaultEpilogueIfSK_SK_NS1F_6thread17LinearCombinationIfLi1EffLNS1K_9ScaleType4KindE0ELNS_15FloatRoundStyleE2EfEENS1_15EpilogueDefaultEEEEEvvEEEEvNT_6ParamsE,@function
        .size           _ZN7cutlass13device_kernelINS_4gemm6kernel13GemmUniversalIN4cute5tupleIJiiiiEEENS1_10collective13CollectiveMmaINS1_34MainloopSm90TmaGmmaWarpSpecializedILi9ENS5_IJNS4_1CILi4EEENSA_ILi1EEESC_EEENS1_32KernelTmaWarpSpecializedPingpongEEENS5_IJNSA_ILi64EEENSA_ILi128EEENSA_ILi32EEEEEEfNS5_IJlSC_lEEEfSK_NS4_8TiledMMAINS4_8MMA_AtomIJNS4_4SM904GMMA30MMA_64x128x8_F32TF32TF32_SS_TNILNSO_7ScaleInE1ELSQ_1EEEEEENS4_6LayoutINS5_IJSC_SC_SC_EEENS5_IJNSA_ILi0EEESV_SV_EEEEENS5_IJNS4_10UnderscoreESY_SY_EEEEENS4_13SM90_TMA_LOADENS4_14ComposedLayoutINS4_7SwizzleILi3ELi4ELi3EEENS4_18smem_ptr_flag_bitsILi32EEENST_INS5_IJNSA_ILi8EEESI_EEENS5_IJSI_SC_EEEEEEEvNS4_8identityENS4_23SM90_TMA_LOAD_MULTICASTES1B_vS1C_EENS_8epilogue10collective6detail29Sm90TmaWarpSpecializedAdapterINS1G_15DefaultEpilogueIfSK_SK_NS1F_6thread17LinearCombinationIfLi1EffLNS1K_9ScaleType4KindE0ELNS_15FloatRoundStyleE2EfEENS1_15EpilogueDefaultEEEEEvvEEEEvNT_6ParamsE,(.L_x_212 - _ZN7cutlass13device_kernelINS_4gemm6kernel13GemmUniversalIN4cute5tupleIJiiiiEEENS1_10collective13CollectiveMmaINS1_34MainloopSm90TmaGmmaWarpSpecializedILi9ENS5_IJNS4_1CILi4EEENSA_ILi1EEESC_EEENS1_32KernelTmaWarpSpecializedPingpongEEENS5_IJNSA_ILi64EEENSA_ILi128EEENSA_ILi32EEEEEEfNS5_IJlSC_lEEEfSK_NS4_8TiledMMAINS4_8MMA_AtomIJNS4_4SM904GMMA30MMA_64x128x8_F32TF32TF32_SS_TNILNSO_7ScaleInE1ELSQ_1EEEEEENS4_6LayoutINS5_IJSC_SC_SC_EEENS5_IJNSA_ILi0EEESV_SV_EEEEENS5_IJNS4_10UnderscoreESY_SY_EEEEENS4_13SM90_TMA_LOADENS4_14ComposedLayoutINS4_7SwizzleILi3ELi4ELi3EEENS4_18smem_ptr_flag_bitsILi32EEENST_INS5_IJNSA_ILi8EEESI_EEENS5_IJSI_SC_EEEEEEEvNS4_8identityENS4_23SM90_TMA_LOAD_MULTICASTES1B_vS1C_EENS_8epilogue10collective6detail29Sm90TmaWarpSpecializedAdapterINS1G_15DefaultEpilogueIfSK_SK_NS1F_6thread17LinearCombinationIfLi1EffLNS1K_9ScaleType4KindE0ELNS_15FloatRoundStyleE2EfEENS1_15EpilogueDefaultEEEEEvvEEEEvNT_6ParamsE)
        .other          _ZN7cutlass13device_kernelINS_4gemm6kernel13GemmUniversalIN4cute5tupleIJiiiiEEENS1_10collective13CollectiveMmaINS1_34MainloopSm90TmaGmmaWarpSpecializedILi9ENS5_IJNS4_1CILi4EEENSA_ILi1EEESC_EEENS1_32KernelTmaWarpSpecializedPingpongEEENS5_IJNSA_ILi64EEENSA_ILi128EEENSA_ILi32EEEEEEfNS5_IJlSC_lEEEfSK_NS4_8TiledMMAINS4_8MMA_AtomIJNS4_4SM904GMMA30MMA_64x128x8_F32TF32TF32_SS_TNILNSO_7ScaleInE1ELSQ_1EEEEEENS4_6LayoutINS5_IJSC_SC_SC_EEENS5_IJNSA_ILi0EEESV_SV_EEEEENS5_IJNS4_10UnderscoreESY_SY_EEEEENS4_13SM90_TMA_LOADENS4_14ComposedLayoutINS4_7SwizzleILi3ELi4ELi3EEENS4_18smem_ptr_flag_bitsILi32EEENST_INS5_IJNSA_ILi8EEESI_EEENS5_IJSI_SC_EEEEEEEvNS4_8identityENS4_23SM90_TMA_LOAD_MULTICASTES1B_vS1C_EENS_8epilogue10collective6detail29Sm90TmaWarpSpecializedAdapterINS1G_15DefaultEpilogueIfSK_SK_NS1F_6thread17LinearCombinationIfLi1EffLNS1K_9ScaleType4KindE0ELNS_15FloatRoundStyleE2EfEENS1_15EpilogueDefaultEEEEEvvEEEEvNT_6ParamsE,@"STO_CUDA_ENTRY STV_DEFAULT"
_ZN7cutlass13device_kernelINS_4gemm6kernel13GemmUniversalIN4cute5tupleIJiiiiEEENS1_10collective13CollectiveMmaINS1_34MainloopSm90TmaGmmaWarpSpecializedILi9ENS5_IJNS4_1CILi4EEENSA_ILi1EEESC_EEENS1_32KernelTmaWarpSpecializedPingpongEEENS5_IJNSA_ILi64EEENSA_ILi128EEENSA_ILi32EEEEEEfNS5_IJlSC_lEEEfSK_NS4_8TiledMMAINS4_8MMA_AtomIJNS4_4SM904GMMA30MMA_64x128x8_F32TF32TF32_SS_TNILNSO_7ScaleInE1ELSQ_1EEEEEENS4_6LayoutINS5_IJSC_SC_SC_EEENS5_IJNSA_ILi0EEESV_SV_EEEEENS5_IJNS4_10UnderscoreESY_SY_EEEEENS4_13SM90_TMA_LOADENS4_14ComposedLayoutINS4_7SwizzleILi3ELi4ELi3EEENS4_18smem_ptr_flag_bitsILi32EEENST_INS5_IJNSA_ILi8EEESI_EEENS5_IJSI_SC_EEEEEEEvNS4_8identityENS4_23SM90_TMA_LOAD_MULTICASTES1B_vS1C_EENS_8epilogue10collective6detail29Sm90TmaWarpSpecializedAdapterINS1G_15DefaultEpilogueIfSK_SK_NS1F_6thread17LinearCombinationIfLi1EffLNS1K_9ScaleType4KindE0ELNS_15FloatRoundStyleE2EfEENS1_15EpilogueDefaultEEEEEvvEEEEvNT_6ParamsE:
[----:B------:R-:W0:Y:S02]  /*0000*/  LDC R1, c[0x0][0x28] ;  /* 0x00000a00ff017b82 */ /* 0x000e240000000800 */
[----:B0-----:R-:W-:Y:S01]  /*0010*/  VIADD R1, R1, 0xfffffff8 ;  /* 0xfffffff801017836 */ /* 0x001fe20000000000 */
[----:B------:R-:W0:Y:S01]  /*0020*/  S2R R4, SR_TID.X ;  /* 0x0000000000047919 */ /* 0x000e220000002100 */
[----:B------:R-:W-:Y:S01]  /*0030*/  ELECT P0, URZ, PT ;  /* 0x00000000003f782f */ /* 0x000fe20003800000 */
[----:B------:R-:W-:Y:S01]  /*0040*/  BSSY B0, `(.L_x_0) ;  /* 0x000000f000007945 */ /* 0x000fe20003800000 */
[--C-:B0-----:R-:W-:Y:S02]  /*0050*/  SHF.R.U32.HI R0, RZ, 0x5, R4.reuse ;  /* 0x00000005ff007819 */ /* 0x101fe40000011604 */
[----:B------:R-:W-:-:S03]  /*0060*/  SHF.R.U32.HI R7, RZ, 0x7, R4 ;  /* 0x00000007ff077819 */ /* 0x000fc60000011604 */
[----:B------:R-:W0:Y:S04]  /*0070*/  SHFL.IDX PT, R2, R0, RZ, 0x1f ;  /* 0x00001fff00027589 */ /* 0x000e2800000e0000 */
[----:B------:R1:W2:Y:S01]  /*0080*/  SHFL.IDX PT, R10, R7, RZ, 0x1f ;  /* 0x00001fff070a7589 */ /* 0x0002a200000e0000 */
[----:B0-----:R-:W-:-:S13]  /*0090*/  ISETP.NE.OR P0, PT, R2, RZ, !P0 ;  /* 0x000000ff0200720c */ /* 0x001fda0004705670 */
[----:B-12---:R-:W-:Y:S05]  /*00a0*/  @P0 BRA `(.L_x_1) ;  /* 0x0000000000200947 */ /* 0x006fea0003800000 */
[----:B------:R-:W-:Y:S02]  /*00b0*/  ULDC.64 UR4, c[0x0][0x198] ;  /* 0x0000660000047ab9 */ /* 0x000fe40000000a00 */
[----:B------:R-:W-:Y:S02]  /*00c0*/  UIADD3 UR6, UP0, UR4, 0xf0, URZ ;  /* 0x000000f004067890 */ /* 0x000fe4000ff1e03f */
[----:B------:R-:W-:Y:S02]  /*00d0*/  UIADD3 UR4, UP1, UR4, 0x1f0, URZ ;  /* 0x000001f004047890 */ /* 0x000fe4000ff3e03f */
[----:B------:R-:W-:Y:S02]  /*00e0*/  UIADD3.X UR7, URZ, UR5, URZ, UP0, !UPT ;  /* 0x000000053f077290 */ /* 0x000fe400087fe43f */
[----:B------:R-:W-:-:S07]  /*00f0*/  UIADD3.X UR5, URZ, UR5, URZ, UP1, !UPT ;  /* 0x000000053f057290 */ /* 0x000fce0008ffe43f */
[----:B------:R0:W-:Y:S02]  /*0100*/  UTMACCTL.PF [UR6] ;  /* 0x00000000060079b9 */ /* 0x0001e40008040000 */
[----:B------:R0:W-:Y:S02]  /*0110*/  UTMACCTL.PF [UR4] ;  /* 0x00000000040079b9 */ /* 0x0001e40008040000 */
[----:B0-----:R-:W-:Y:S01]  /*0120*/  NOP ;  /* 0x0000000000007918 */ /* 0x001fe20000000000 */
.L_x_1:
[----:B------:R-:W-:Y:S05]  /*0130*/  BSYNC B0 ;  /* 0x0000000000007941 */ /* 0x000fea0003800000 */
.L_x_0:
[----:B------:R-:W0:Y:S02]  /*0140*/  SHFL.IDX PT, R9, R0, RZ, 0x1f ;  /* 0x00001fff00097589 */ /* 0x000e2400000e0000 */
[----:B0-----:R-:W-:-:S13]  /*0150*/  ISETP.NE.AND P0, PT, R9, RZ, PT ;  /* 0x000000ff0900720c */ /* 0x001fda0003f05270 */
[----:B------:R-:W-:Y:S05]  /*0160*/  @P0 BRA `(.L_x_2) ;  /* 0x00000000008c0947 */ /* 0x000fea0003800000 */
[----:B------:R-:W-:Y:S01]  /*0170*/  ELECT P0, URZ, PT ;  /* 0x00000000003f782f */ /* 0x000fe20003800000 */
[----:B------:R-:W-:-:S12]  /*0180*/  BSSY B0, `(.L_x_2) ;  /* 0x0000021000007945 */ /* 0x000fd80003800000 */
[----:B------:R-:W-:Y:S05]  /*0190*/  @!P0 BRA `(.L_x_3) ;  /* 0x00000000007c8947 */ /* 0x000fea0003800000 */
[----:B------:R-:W0:Y:S01]  /*01a0*/  S2UR UR8, SR_CgaCtaId ;  /* 0x00000000000879c3 */ /* 0x000e220000008800 */
[----:B------:R-:W-:Y:S01]  /*01b0*/  UMOV UR4, 0x400 ;  /* 0x0000040000047882 */ /* 0x000fe20000000000 */
[----:B------:R-:W-:Y:S01]  /*01c0*/  UMOV UR5, 0x1 ;  /* 0x0000000100057882 */ /* 0x000fe20000000000 */
[----:B------:R-:W-:Y:S02]  /*01d0*/  UMOV UR6, 0x4 ;  /* 0x0000000400067882 */ /* 0x000fe40000000000 */
[----:B------:R-:W-:-:S04]  /*01e0*/  UIADD3 UR6, -UR6, 0x100000, URZ ;  /* 0x0010000006067890 */ /* 0x000fc8000fffe13f */
[----:B------:R-:W-:Y:S02]  /*01f0*/  USHF.L.U32 UR7, UR6, 0xb, URZ ;  /* 0x0000000b06077899 */ /* 0x000fe4000800063f */
[----:B------:R-:W-:Y:S02]  /*0200*/  USHF.L.U32 UR6, UR6, 0x1, URZ ;  /* 0x0000000106067899 */ /* 0x000fe4000800063f */
[----:B0-----:R-:W-:Y:S02]  /*0210*/  ULEA UR8, UR8, UR4, 0x18 ;  /* 0x0000000408087291 */ /* 0x001fe4000f8ec03f */
[----:B------:R-:W-:-:S04]  /*0220*/  UIADD3 UR4, -UR5, 0x100000, URZ ;  /* 0x0010000005047890 */ /* 0x000fc8000fffe13f */
[----:B------:R-:W-:Y:S02]  /*0230*/  USHF.L.U32 UR5, UR4, 0xb, URZ ;  /* 0x0000000b04057899 */ /* 0x000fe4000800063f */
[----:B------:R-:W-:Y:S01]  /*0240*/  USHF.L.U32 UR4, UR4, 0x1, URZ ;  /* 0x0000000104047899 */ /* 0x000fe2000800063f */
[----:B------:R-:W0:Y:S11]  /*0250*/  FENCE.VIEW.ASYNC.S ;  /* 0x00000000000073c6 */ /* 0x000e360000000000 */
[----:B0-----:R0:W1:Y:S01]  /*0260*/  SYNCS.EXCH.64 URZ, [UR8], UR4 ;  /* 0x00000004083f75b2 */ /* 0x0010620008000100 */
[----:B------:R0:W2:Y:S01]  /*0270*/  SYNCS.EXCH.64 URZ, [UR8+0x48], UR6 ;  /* 0x00004806083f75b2 */ /* 0x0000a20008000100 */
[----:B------:R0:W3:Y:S01]  /*0280*/  SYNCS.EXCH.64 URZ, [UR8+0x8], UR4 ;  /* 0x00000804083f75b2 */ /* 0x0000e20008000100 */
[----:B------:R0:W4:Y:S01]  /*0290*/  SYNCS.EXCH.64 URZ, [UR8+0x50], UR6 ;  /* 0x00005006083f75b2 */ /* 0x0001220008000100 */
[----:B------:R0:W0:Y:S01]  /*02a0*/  SYNCS.EXCH.64 URZ, [UR8+0x10], UR4 ;  /* 0x00001004083f75b2 */ /* 0x0000220008000100 */
        /* <DEDUP_REMOVED lines=13> */
[----:B------:R-:W-:Y:S01]  /*0380*/  NOP ;  /* 0x0000000000007918 */ /* 0x000fe20000000000 */
.L_x_3:
[----:B0-----:R-:W-:Y:S05]  /*0390*/  BSYNC B0 ;  /* 0x0000000000007941 */ /* 0x001fea0003800000 */
.L_x_2:
[----:B------:R-:W0:Y:S01]  /*03a0*/  SHFL.IDX PT, R6, R0, RZ, 0x1f ;  /* 0x00001fff00067589 */ /* 0x000e2200000e0000 */
[----:B------:R-:W-:Y:S01]  /*03b0*/  SHF.R.S32.HI R3, RZ, 0x1f, R4 ;  /* 0x0000001fff037819 */ /* 0x000fe20000011404 */
[----:B------:R-:W5:Y:S01]  /*03c0*/  S2UR UR12, SR_CTAID.X ;  /* 0x00000000000c79c3 */ /* 0x000f620000002500 */
[----:B------:R-:W-:Y:S01]  /*03d0*/  ELECT P0, URZ, PT ;  /* 0x00000000003f782f */ /* 0x000fe20003800000 */
[----:B------:R1:W2:Y:S01]  /*03e0*/  SHFL.IDX PT, R13, R0, RZ, 0x1f ;  /* 0x00001fff000d7589 */ /* 0x0002a200000e0000 */
[----:B------:R-:W-:Y:S01]  /*03f0*/  LEA.HI R3, R3, R4, RZ, 0x7 ;  /* 0x0000000403037211 */ /* 0x000fe200078f38ff */
[----:B------:R-:W-:Y:S01]  /*0400*/  ULDC UR4, c[0x0][0x150] ;  /* 0x0000540000047ab9 */ /* 0x000fe20000000800 */
[----:B------:R-:W-:Y:S01]  /*0410*/  ELECT P1, URZ, PT ;  /* 0x00000000003f782f */ /* 0x000fe20003820000 */
[----:B------:R-:W3:Y:S01]  /*0420*/  SHFL.IDX PT, R17, R7, RZ, 0x1f ;  /* 0x00001fff07117589 */ /* 0x000ee200000e0000 */
[----:B------:R-:W-:Y:S01]  /*0430*/  LOP3.LUT R3, R3, 0xffffff80, RZ, 0xc0, !PT ;  /* 0xffffff8003037812 */ /* 0x000fe200078ec0ff */
[----:B------:R-:W4:Y:S01]  /*0440*/  LDC R15, c[0x0][0x144] ;  /* 0x00005100ff0f7b82 */ /* 0x000f220000000800 */
[----:B------:R-:W-:Y:S01]  /*0450*/  ULDC UR5, c[0x0][0x154] ;  /* 0x0000550000057ab9 */ /* 0x000fe20000000800 */
[----:B-1----:R-:W-:Y:S01]  /*0460*/  SHF.R.S32.HI R0, RZ, 0x1f, R9 ;  /* 0x0000001fff007819 */ /* 0x002fe20000011409 */
[----:B------:R-:W-:Y:S01]  /*0470*/  UMOV UR11, 0x80 ;  /* 0x00000080000b7882 */ /* 0x000fe20000000000 */
[----:B------:R-:W-:Y:S01]  /*0480*/  IMAD.IADD R5, R4, 0x1, -R3 ;  /* 0x0000000104057824 */ /* 0x000fe200078e0a03 */
[----:B------:R-:W-:Y:S01]  /*0490*/  NOP ;  /* 0x0000000000007918 */ /* 0x000fe20000000000 */
[----:B------:R-:W-:Y:S01]  /*04a0*/  LEA.HI R0, R0, R9, RZ, 0x2 ;  /* 0x0000000900007211 */ /* 0x000fe200078f10ff */
[----:B------:R-:W-:Y:S01]  /*04b0*/  NOP ;  /* 0x0000000000007918 */ /* 0x000fe20000000000 */
[----:B------:R-:W1:Y:S01]  /*04c0*/  LDC R16, c[0x0][0x140] ;  /* 0x00005000ff107b82 */ /* 0x000e620000000800 */
[----:B------:R-:W-:Y:S01]  /*04d0*/  SHF.R.S32.HI R8, RZ, 0x1f, R5 ;  /* 0x0000001fff087819 */ /* 0x000fe20000011405 */
[----:B------:R-:W-:Y:S01]  /*04e0*/  VIADD R36, R10, 0xffffffff ;  /* 0xffffffff0a247836 */ /* 0x000fe20000000000 */
[----:B------:R-:W-:Y:S01]  /*04f0*/  LOP3.LUT R0, R0, 0x3ffffffc, RZ, 0xc0, !PT ;  /* 0x3ffffffc00007812 */ /* 0x000fe200078ec0ff */
[----:B------:R-:W-:Y:S01]  /*0500*/  IMAD.MOV.U32 R89, RZ, RZ, 0x1 ;  /* 0x00000001ff597424 */ /* 0x000fe200078e00ff */
[----:B------:R-:W-:-:S02]  /*0510*/  LEA.HI R3, R8, R5, RZ, 0x3 ;  /* 0x0000000508037211 */ /* 0x000fc400078f18ff */
[----:B0-----:R-:W-:Y:S01]  /*0520*/  ISETP.NE.OR P0, PT, R6, RZ, !P0 ;  /* 0x000000ff0600720c */ /* 0x001fe20004705670 */
[----:B------:R-:W-:Y:S01]  /*0530*/  IMAD.IADD R9, R9, 0x1, -R0 ;  /* 0x0000000109097824 */ /* 0x000fe200078e0a00 */
[----:B------:R-:W0:Y:S01]  /*0540*/  S2R R6, SR_CTAID.Y ;  /* 0x0000000000067919 */ /* 0x000e220000002600 */
[--C-:B------:R-:W-:Y:S01]  /*0550*/  SHF.R.S32.HI R11, RZ, 0x3, R3.reuse ;  /* 0x00000003ff0b7819 */ /* 0x100fe20000011403 */
[----:B------:R-:W3:Y:S01]  /*0560*/  LDC R21, c[0x0][0x148] ;  /* 0x00005200ff157b82 */ /* 0x000ee20000000800 */
[----:B------:R-:W-:Y:S02]  /*0570*/  SHF.R.S32.HI R12, RZ, 0x1f, R3 ;  /* 0x0000001fff0c7819 */ /* 0x000fe40000011403 */
[----:B-----5:R-:W-:Y:S02]  /*0580*/  I2FP.F32.U32 R3, UR12 ;  /* 0x0000000c00037c45 */ /* 0x020fe40008201000 */
[----:B------:R-:W-:Y:S02]  /*0590*/  LEA.HI R12, R12, R11, RZ, 0x2 ;  /* 0x0000000b0c0c7211 */ /* 0x000fe400078f10ff */
[----:B--2---:R-:W-:Y:S01]  /*05a0*/  ISETP.NE.OR P1, PT, R13, RZ, !P1 ;  /* 0x000000ff0d00720c */ /* 0x004fe20004f25670 */
[----:B------:R-:W-:Y:S01]  /*05b0*/  FMUL R14, R3, UR4 ;  /* 0x00000004030e7c20 */ /* 0x000fe20008400000 */
[----:B------:R-:W-:Y:S01]  /*05c0*/  LOP3.LUT R12, R12, 0xfffffffc, RZ, 0xc0, !PT ;  /* 0xfffffffc0c0c7812 */ /* 0x000fe200078ec0ff */
[----:B------:R-:W-:Y:S01]  /*05d0*/  VOTEU.ALL UP2, P0 ;  /* 0x00000000003f7886 */ /* 0x000fe20000040000 */
[----:B------:R-:W-:Y:S01]  /*05e0*/  SHF.R.S32.HI R3, RZ, 0x1f, R2 ;  /* 0x0000001fff037819 */ /* 0x000fe20000011402 */
[----:B------:R-:W-:Y:S01]  /*05f0*/  UMOV UR4, 0x20 ;  /* 0x0000002000047882 */ /* 0x000fe20000000000 */
[----:B-1----:R-:W-:Y:S01]  /*0600*/  ISETP.EQ.U32.AND P2, PT, R16, 0x1, PT ;  /* 0x000000011000780c */ /* 0x002fe20003f42070 */
[----:B------:R-:W-:Y:S01]  /*0610*/  IMAD.IADD R12, R11, 0x1, -R12 ;  /* 0x000000010b0c7824 */ /* 0x000fe200078e0a0c */
[----:B------:R-:W-:Y:S01]  /*0620*/  LEA.HI R3, R3, R2, RZ, 0x2 ;  /* 0x0000000203037211 */ /* 0x000fe200078f10ff */
[----:B------:R-:W1:Y:S01]  /*0630*/  F2I.U32.TRUNC.NTZ R14, R14 ;  /* 0x0000000e000e7305 */ /* 0x000e62000020f000 */
[----:B------:R-:W2:Y:S01]  /*0640*/  @!UP2 S2UR UR7, SR_CgaCtaId ;  /* 0x000000000007a9c3 */ /* 0x000ea20000008800 */
[----:B------:R-:W-:Y:S01]  /*0650*/  IMAD R12, R9, 0x4, R12 ;  /* 0x00000004090c7824 */ /* 0x000fe200078e020c */
[----:B------:R-:W-:Y:S01]  /*0660*/  LOP3.LUT R3, R3, 0xfffffffc, RZ, 0xc0, !PT ;  /* 0xfffffffc03037812 */ /* 0x000fe200078ec0ff */
[----:B------:R-:W-:Y:S01]  /*0670*/  VOTEU.ALL UP3, P1 ;  /* 0x00000000003f7886 */ /* 0x000fe20000860000 */
[----:B------:R-:W-:Y:S01]  /*0680*/  @!UP2 UMOV UR6, 0x400 ;  /* 0x000004000006a882 */ /* 0x000fe20000000000 */
[----:B------:R-:W-:Y:S01]  /*0690*/  VOTEU.ALL UP4, P1 ;  /* 0x00000000003f7886 */ /* 0x000fe20000880000 */
[----:B------:R-:W-:Y:S01]  /*06a0*/  VOTEU.ALL UP5, P1 ;  /* 0x00000000003f7886 */ /* 0x000fe200008a0000 */
[----:B------:R-:W-:Y:S01]  /*06b0*/  IMAD.IADD R9, R2, 0x1, -R3 ;  /* 0x0000000102097824 */ /* 0x000fe200078e0a03 */
[----:B------:R-:W-:Y:S01]  /*06c0*/  SHF.R.S32.HI R3, RZ, 0x1f, R12 ;  /* 0x0000001fff037819 */ /* 0x000fe2000001140c */
[----:B------:R-:W5:Y:S01]  /*06d0*/  @!UP3 S2UR UR10, SR_CgaCtaId ;  /* 0x00000000000ab9c3 */ /* 0x000f620000008800 */
[----:B------:R-:W-:Y:S01]  /*06e0*/  @!UP3 UMOV UR9, 0x400 ;  /* 0x000004000009b882 */ /* 0x000fe20000000000 */
[----:B------:R-:W-:Y:S01]  /*06f0*/  VOTEU.ALL UP0, P0 ;  /* 0x00000000003f7886 */ /* 0x000fe20000000000 */
[----:B------:R-:W-:Y:S01]  /*0700*/  LEA.HI R3, R3, R12, RZ, 0x2 ;  /* 0x0000000c03037211 */ /* 0x000fe200078f10ff */
[----:B------:R-:W-:Y:S01]  /*0710*/  VOTEU.ALL UP1, P0 ;  /* 0x00000000003f7886 */ /* 0x000fe20000020000 */
[----:B0-----:R-:W-:Y:S01]  /*0720*/  I2FP.F32.U32 R0, R6 ;  /* 0x0000000600007245 */ /* 0x001fe20000201000 */
[----:B-1----:R-:W-:Y:S01]  /*0730*/  IMAD.MOV R14, RZ, RZ, -R14 ;  /* 0x000000ffff0e7224 */ /* 0x002fe200078e0a0e */
[----:B------:R-:W-:Y:S01]  /*0740*/  LOP3.LUT R11, R3, 0xfffffffc, RZ, 0xc0, !PT ;  /* 0xfffffffc030b7812 */ /* 0x000fe200078ec0ff */
[----:B------:R-:W-:Y:S01]  /*0750*/  IMAD.SHL.U32 R3, R12, 0x4, RZ ;  /* 0x000000040c037824 */ /* 0x000fe200078e00ff */
[----:B------:R-:W-:Y:S01]  /*0760*/  LOP3.LUT P0, RZ, R5, 0x7, RZ, 0xc0, !PT ;  /* 0x0000000705ff7812 */ /* 0x000fe2000780c0ff */
[----:B----4-:R-:W-:-:S02]  /*0770*/  IMAD R20, R15, R14, UR12 ;  /* 0x0000000c0f147e24 */ /* 0x010fc4000f8e020e */
[----:B------:R-:W-:Y:S01]  /*0780*/  FMUL R0, R0, UR5 ;  /* 0x0000000500007c20 */ /* 0x000fe20008400000 */
[C---:B------:R-:W-:Y:S01]  /*0790*/  IMAD.IADD R11, R12.reuse, 0x1, -R11 ;  /* 0x000000010c0b7824 */ /* 0x040fe200078e0a0b */
[----:B------:R-:W-:Y:S01]  /*07a0*/  LOP3.LUT R88, R12, 0xc, R3, 0x78, !PT ;  /* 0x0000000c0c587812 */ /* 0x000fe200078e7803 */
[----:B------:R-:W-:-:S04]  /*07b0*/  @!UP2 UIADD3 UR4, -UR4, 0x100000, URZ ;  /* 0x001000000404a890 */ /* 0x000fc8000fffe13f */
[----:B------:R-:W-:Y:S02]  /*07c0*/  @!UP2 USHF.L.U32 UR5, UR4, 0xb, URZ ;  /* 0x0000000b0405a899 */ /* 0x000fe4000800063f */
[----:B------:R-:W-:Y:S01]  /*07d0*/  @!UP2 USHF.L.U32 UR4, UR4, 0x1, URZ ;  /* 0x000000010404a899 */ /* 0x000fe2000800063f */
[----:B------:R-:W-:Y:S01]  /*07e0*/  ISETP.GE.U32.AND P6, PT, R36, 0x2, PT ;  /* 0x000000022400780c */ /* 0x000fe20003fc6070 */
[----:B--2---:R-:W-:Y:S01]  /*07f0*/  @!UP2 ULEA UR8, UR7, UR6, 0x18 ;  /* 0x000000060708a291 */ /* 0x004fe2000f8ec03f */
[----:B------:R-:W-:Y:S01]  /*0800*/  ISETP.NE.AND P4, PT, R11, R20, PT ;  /* 0x000000140b00720c */ /* 0x000fe20003f85270 */
[----:B------:R-:W0:Y:S01]  /*0810*/  F2I.U32.TRUNC.NTZ R0, R0 ;  /* 0x0000000000007305 */ /* 0x000e22000020f000 */
[----:B------:R-:W-:-:S04]  /*0820*/  @!UP3 UIADD3 UR6, -UR11, 0x100000, URZ ;  /* 0x001000000b06b890 */ /* 0x000fc8000fffe13f */
[----:B------:R-:W-:Y:S02]  /*0830*/  @!UP3 USHF.L.U32 UR7, UR6, 0xb, URZ ;  /* 0x0000000b0607b899 */ /* 0x000fe4000800063f */
[----:B------:R-:W-:Y:S01]  /*0840*/  @!UP3 USHF.L.U32 UR6, UR6, 0x1, URZ ;  /* 0x000000010606b899 */ /* 0x000fe2000800063f */
[----:B------:R-:W-:Y:S01]  /*0850*/  ISETP.LT.U32.AND P0, PT, R88, 0x4, !P0 ;  /* 0x000000045800780c */ /* 0x000fe20004701070 */
[----:B------:R-:W-:Y:S01]  /*0860*/  VOTEU.ALL UP2, P1 ;  /* 0x00000000003f7886 */ /* 0x000fe20000840000 */
[----:B---3--:R-:W-:Y:S01]  /*0870*/  R2UR UR43, R17 ;  /* 0x00000000112b72ca */ /* 0x008fe200000e0000 */
[----:B-----5:R-:W-:Y:S01]  /*0880*/  @!UP3 ULEA UR9, UR10, UR9, 0x18 ;  /* 0x000000090a09b291 */ /* 0x020fe2000f8ec03f */
[----:B------:R-:W-:Y:S01]  /*0890*/  ISETP.NE.AND P3, PT, R10, RZ, PT ;  /* 0x000000ff0a00720c */ /* 0x000fe20003f65270 */
[----:B------:R-:W-:Y:S01]  /*08a0*/  VOTEU.ALL UP3, P1 ;  /* 0x00000000003f7886 */ /* 0x000fe20000860000 */
[----:B------:R-:W-:Y:S01]  /*08b0*/  ISETP.NE.AND P1, PT, R9, 0x3, PT ;  /* 0x000000030900780c */ /* 0x000fe20003f25270 */
[----:B------:R-:W1:Y:S02]  /*08c0*/  FENCE.VIEW.ASYNC.S ;  /* 0x00000000000073c6 */ /* 0x000e640000000000 */
[----:B-1----:R1:W2:Y:S01]  /*08d0*/  @!UP0 SYNCS.EXCH.64 URZ, [UR8+0xc0], UR4 ;  /* 0x0000c004083f85b2 */ /* 0x0022a20008000100 */
[----:B------:R-:W-:-:S02]  /*08e0*/  @P4 SHF.R.S32.HI R3, RZ, 0x1f, R88 ;  /* 0x0000001fff034819 */ /* 0x000fc40000011458 */
[----:B------:R-:W-:Y:S01]  /*08f0*/  ISETP.EQ.OR P1, PT, R9, RZ, !P1 ;  /* 0x000000ff0900720c */ /* 0x000fe20004f22670 */
[----:B0-----:R-:W-:Y:S01]  /*0900*/  IMAD.MOV R24, RZ, RZ, -R0 ;  /* 0x000000ffff187224 */ /* 0x001fe200078e0a00 */
[----:B------:R-:W-:Y:S02]  /*0910*/  @P4 LEA.HI R3, R3, R88, RZ, 0x2 ;  /* 0x0000005803034211 */ /* 0x000fe400078f10ff */
[----:B------:R-:W-:Y:S01]  /*0920*/  ISETP.EQ.AND P1, PT, R10, RZ, P1 ;  /* 0x000000ff0a00720c */ /* 0x000fe20000f22270 */
[----:B------:R-:W-:Y:S01]  /*0930*/  IMAD R0, R21, R24, R6 ;  /* 0x0000001815007224 */ /* 0x000fe200078e0206 */
[----:B------:R-:W-:Y:S02]  /*0940*/  @P4 SHF.R.S32.HI R3, RZ, 0x2, R3 ;  /* 0x00000002ff034819 */ /* 0x000fe40000011403 */
[----:B------:R-:W-:Y:S02]  /*0950*/  SEL R23, RZ, 0x1, !P1 ;  /* 0x00000001ff177807 */ /* 0x000fe40004800000 */
[----:B------:R-:W-:Y:S01]  /*0960*/  @P4 ISETP.NE.AND P5, PT, R3, R0, PT ;  /* 0x000000000300420c */ /* 0x000fe20003fa5270 */
[----:B------:R1:W0:Y:S01]  /*0970*/  @!UP1 SYNCS.EXCH.64 URZ, [UR8+0xc8], UR4 ;  /* 0x0000c804083f95b2 */ /* 0x0002220008000100 */
[----:B------:R-:W-:Y:S01]  /*0980*/  NOP ;  /* 0x0000000000007918 */ /* 0x000fe20000000000 */
[----:B------:R-:W-:-:S02]  /*0990*/  SEL R0, RZ, 0x1, !P0 ;  /* 0x00000001ff007807 */ /* 0x000fc40004000000 */
[----:B------:R-:W-:Y:S02]  /*09a0*/  @P4 SEL R89, RZ, 0x1, P5 ;  /* 0x00000001ff594807 */ /* 0x000fe40002800000 */
[----:B------:R-:W-:Y:S02]  /*09b0*/  SEL R23, R23, 0x2, P6 ;  /* 0x0000000217177807 */ /* 0x000fe40003000000 */
[----:B------:R-:W-:Y:S01]  /*09c0*/  LOP3.LUT R89, R89, R0, RZ, 0xc0, !PT ;  /* 0x0000000059597212 */ /* 0x000fe200078ec0ff */
[----:B------:R1:W3:Y:S01]  /*09d0*/  @!UP2 SYNCS.EXCH.64 URZ, [UR9+0xa0], UR6 ;  /* 0x0000a006093fa5b2 */ /* 0x0002e20008000100 */
[----:B------:R1:W4:Y:S01]  /*09e0*/  @!UP3 SYNCS.EXCH.64 URZ, [UR9+0xa8], UR6 ;  /* 0x0000a806093fb5b2 */ /* 0x0003220008000100 */
[----:B------:R1:W0:Y:S01]  /*09f0*/  @!UP4 SYNCS.EXCH.64 URZ, [UR9+0xb0], UR6 ;  /* 0x0000b006093fc5b2 */ /* 0x0002220008000100 */
[----:B------:R1:W0:Y:S01]  /*0a00*/  @!UP5 SYNCS.EXCH.64 URZ, [UR9+0xb8], UR6 ;  /* 0x0000b806093fd5b2 */ /* 0x0002220008000100 */
[----:B------:R-:W-:Y:S01]  /*0a10*/  NOP ;  /* 0x0000000000007918 */ /* 0x000fe20000000000 */
[----:B-12---:R-:W-:Y:S05]  /*0a20*/  @!P2 BRA `(.L_x_4) ;  /* 0x000000000008a947 */ /* 0x006fea0003800000 */
[----:B0--34-:R-:W-:Y:S01]  /*0a30*/  UCGABAR_ARV ;  /* 0x00000000000079c7 */ /* 0x019fe20008000000 */
[----:B------:R-:W-:Y:S05]  /*0a40*/  BRA `(.L_x_5) ;  /* 0x0000000000047947 */ /* 0x000fea0003800000 */
.L_x_4:
[----:B0--34-:R-:W-:Y:S01]  /*0a50*/  NOP ;  /* 0x0000000000007918 */ /* 0x019fe20000000000 */
.L_x_5:
[----:B------:R-:W-:Y:S01]  /*0a60*/  ULDC.64 UR4, c[0x0][0x598] ;  /* 0x0001660000047ab9 */ /* 0x000fe20000000a00 */
[----:B------:R-:W-:Y:S01]  /*0a70*/  ULDC.64 UR36, c[0x0][0x208] ;  /* 0x0000820000247ab9 */ /* 0x000fe20000000a00 */
[----:B------:R-:W-:-:S04]  /*0a80*/  ISETP.NE.U32.AND P0, PT, RZ, UR4, PT ;  /* 0x00000004ff007c0c */ /* 0x000fc8000bf05070 */
[----:B------:R-:W-:-:S13]  /*0a90*/  ISETP.NE.AND.EX P0, PT, RZ, UR5, PT, P0 ;  /* 0x00000005ff007c0c */ /* 0x000fda000bf05300 */
[----:B------:R-:W-:Y:S05]  /*0aa0*/  @!P0 BRA `(.L_x_6) ;  /* 0x00000000001c8947 */ /* 0x000fea0003800000 */
[----:B------:R-:W0:Y:S02]  /*0ab0*/  LDC.64 R2, c[0x0][0x598] ;  /* 0x00016600ff027b82 */ /* 0x000e240000000a00 */
[----:B0-----:R-:W2:Y:S02]  /*0ac0*/  LDG.E.64 R2, desc[UR36][R2.64] ;  /* 0x0000002402027981 */ /* 0x001ea4000c1e1b00 */
[----:B--2---:R-:W-:-:S04]  /*0ad0*/  ISETP.NE.U32.AND P0, PT, R2, RZ, PT ;  /* 0x000000ff0200720c */ /* 0x004fc80003f05070 */
[----:B------:R-:W-:-:S13]  /*0ae0*/  ISETP.NE.AND.EX P0, PT, R3, RZ, PT, P0 ;  /* 0x000000ff0300720c */ /* 0x000fda0003f05300 */
[----:B------:R-:W-:Y:S05]  /*0af0*/  @!P0 BRA `(.L_x_6) ;  /* 0x0000000000088947 */ /* 0x000fea0003800000 */
[----:B------:R0:W5:Y:S01]  /*0b00*/  LD.E R90, desc[UR36][R2.64] ;  /* 0x00000024025a7980 */ /* 0x000162000c101900 */
[----:B------:R-:W-:Y:S05]  /*0b10*/  BRA `(.L_x_7) ;  /* 0x0000000000247947 */ /* 0x000fea0003800000 */
.L_x_6:
[----:B------:R-:W-:Y:S02]  /*0b20*/  ULDC.64 UR4, c[0x0][0x588] ;  /* 0x0001620000047ab9 */ /* 0x000fe40000000a00 */
[----:B------:R-:W-:-:S04]  /*0b30*/  ISETP.NE.U32.AND P0, PT, RZ, UR4, PT ;  /* 0x00000004ff007c0c */ /* 0x000fc8000bf05070 */
[----:B------:R-:W-:-:S13]  /*0b40*/  ISETP.NE.AND.EX P0, PT, RZ, UR5, PT, P0 ;  /* 0x00000005ff007c0c */ /* 0x000fda000bf05300 */
[----:B------:R-:W-:Y:S05]  /*0b50*/  @!P0 BRA `(.L_x_8) ;  /* 0x00000000000c8947 */ /* 0x000fea0003800000 */
[----:B------:R-:W0:Y:S02]  /*0b60*/  LDC.64 R90, c[0x0][0x588] ;  /* 0x00016200ff5a7b82 */ /* 0x000e240000000a00 */
[----:B0-----:R1:W5:Y:S01]  /*0b70*/  LDG.E R90, desc[UR36][R90.64] ;  /* 0x000000245a5a7981 */ /* 0x001362000c1e1900 */
[----:B------:R-:W-:Y:S05]  /*0b80*/  BRA `(.L_x_7) ;  /* 0x0000000000087947 */ /* 0x000fea0003800000 */
.L_x_8:
[----:B------:R-:W-:Y:S02]  /*0b90*/  ULDC UR4, c[0x0][0x580] ;  /* 0x0001600000047ab9 */ /* 0x000fe40000000800 */
[----:B------:R-:W-:-:S07]  /*0ba0*/  IMAD.U32 R90, RZ, RZ, UR4 ;  /* 0x00000004ff5a7e24 */ /* 0x000fce000f8e00ff */
.L_x_7:
[----:B------:R-:W-:Y:S02]  /*0bb0*/  ULDC.64 UR4, c[0x0][0x5a0] ;  /* 0x0001680000047ab9 */ /* 0x000fe40000000a00 */
[----:B------:R-:W-:-:S04]  /*0bc0*/  ISETP.NE.U32.AND P0, PT, RZ, UR4, PT ;  /* 0x00000004ff007c0c */ /* 0x000fc8000bf05070 */
[----:B------:R-:W-:-:S13]  /*0bd0*/  ISETP.NE.AND.EX P0, PT, RZ, UR5, PT, P0 ;  /* 0x00000005ff007c0c */ /* 0x000fda000bf05300 */
[----:B------:R-:W-:Y:S05]  /*0be0*/  @!P0 BRA `(.L_x_9) ;  /* 0x00000000001c8947 */ /* 0x000fea0003800000 */
[----:B0-----:R-:W0:Y:S02]  /*0bf0*/  LDC.64 R2, c[0x0][0x5a0] ;  /* 0x00016800ff027b82 */ /* 0x001e240000000a00 */
[----:B0-----:R-:W2:Y:S02]  /*0c00*/  LDG.E.64 R2, desc[UR36][R2.64] ;  /* 0x0000002402027981 */ /* 0x001ea4000c1e1b00 */
[----:B--2---:R-:W-:-:S04]  /*0c10*/  ISETP.NE.U32.AND P0, PT, R2, RZ, PT ;  /* 0x000000ff0200720c */ /* 0x004fc80003f05070 */
[----:B------:R-:W-:-:S13]  /*0c20*/  ISETP.NE.AND.EX P0, PT, R3, RZ, PT, P0 ;  /* 0x000000ff0300720c */ /* 0x000fda0003f05300 */
[----:B------:R-:W-:Y:S05]  /*0c30*/  @!P0 BRA `(.L_x_9) ;  /* 0x0000000000088947 */ /* 0x000fea0003800000 */
[----:B-1----:R0:W5:Y:S01]  /*0c40*/  LD.E R91, desc[UR36][R2.64] ;  /* 0x00000024025b7980 */ /* 0x002162000c101900 */
[----:B------:R-:W-:Y:S05]  /*0c50*/  BRA `(.L_x_10) ;  /* 0x0000000000247947 */ /* 0x000fea0003800000 */
.L_x_9:
[----:B------:R-:W-:Y:S02]  /*0c60*/  ULDC.64 UR4, c[0x0][0x590] ;  /* 0x0001640000047ab9 */ /* 0x000fe40000000a00 */
[----:B------:R-:W-:-:S04]  /*0c70*/  ISETP.NE.U32.AND P0, PT, RZ, UR4, PT ;  /* 0x00000004ff007c0c */ /* 0x000fc8000bf05070 */
[----:B------:R-:W-:-:S13]  /*0c80*/  ISETP.NE.AND.EX P0, PT, RZ, UR5, PT, P0 ;  /* 0x00000005ff007c0c */ /* 0x000fda000bf05300 */
[----:B------:R-:W-:Y:S05]  /*0c90*/  @!P0 BRA `(.L_x_11) ;  /* 0x00000000000c8947 */ /* 0x000fea0003800000 */
[----:B0-----:R-:W1:Y:S02]  /*0ca0*/  LDC.64 R2, c[0x0][0x590] ;  /* 0x00016400ff027b82 */ /* 0x001e640000000a00 */
[----:B-1----:R1:W5:Y:S01]  /*0cb0*/  LDG.E R91, desc[UR36][R2.64] ;  /* 0x00000024025b7981 */ /* 0x002362000c1e1900 */
[----:B------:R-:W-:Y:S05]  /*0cc0*/  BRA `(.L_x_10) ;  /* 0x0000000000087947 */ /* 0x000fea0003800000 */
.L_x_11:
[----:B------:R-:W-:Y:S02]  /*0cd0*/  ULDC UR4, c[0x0][0x584] ;  /* 0x0001610000047ab9 */ /* 0x000fe40000000800 */
[----:B-1----:R-:W-:-:S07]  /*0ce0*/  IMAD.U32 R91, RZ, RZ, UR4 ;  /* 0x00000004ff5b7e24 */ /* 0x002fce000f8e00ff */
.L_x_10:
[----:B01----:R-:W0:Y:S01]  /*0cf0*/  LDC R2, c[0x0][0x65c] ;  /* 0x00019700ff027b82 */ /* 0x003e220000000800 */
[----:B------:R-:W-:Y:S01]  /*0d00*/  ULDC UR6, c[0x0][0x28c] ;  /* 0x0000a30000067ab9 */ /* 0x000fe20000000800 */
[----:B------:R-:W-:Y:S01]  /*0d10*/  ISETP.NE.AND P0, PT, R10, 0x2, PT ;  /* 0x000000020a00780c */ /* 0x000fe20003f05270 */
[----:B------:R-:W-:Y:S01]  /*0d20*/  UIADD3 UR6, UR6, 0x1f, URZ ;  /* 0x0000001f06067890 */ /* 0x000fe2000fffe03f */
[----:B------:R-:W-:Y:S01]  /*0d30*/  IMAD.U32 R10, RZ, RZ, UR12 ;  /* 0x0000000cff0a7e24 */ /* 0x000fe2000f8e00ff */
[----:B------:R-:W-:Y:S01]  /*0d40*/  UMOV UR38, URZ ;  /* 0x0000003f00267c82 */ /* 0x000fe20008000000 */
[----:B------:R-:W-:Y:S01]  /*0d50*/  UMOV UR39, URZ ;  /* 0x0000003f00277c82 */ /* 0x000fe20008000000 */
[----:B------:R-:W-:Y:S01]  /*0d60*/  USHF.R.S32.HI UR7, URZ, 0x1f, UR6 ;  /* 0x0000001f3f077899 */ /* 0x000fe20008011406 */
[----:B------:R-:W-:-:S03]  /*0d70*/  ULDC.64 UR8, c[0x0][0x650] ;  /* 0x0001940000087ab9 */ /* 0x000fc60000000a00 */
[----:B------:R-:W-:-:S04]  /*0d80*/  ULEA.HI UR7, UR7, UR6, URZ, 0x5 ;  /* 0x0000000607077291 */ /* 0x000fc8000f8f283f */
[----:B------:R-:W-:Y:S01]  /*0d90*/  USHF.R.S32.HI UR40, URZ, 0x5, UR7 ;  /* 0x000000053f287899 */ /* 0x000fe20008011407 */
[----:B0-----:R-:W-:-:S13]  /*0da0*/  ISETP.NE.AND P1, PT, R2, 0x1, PT ;  /* 0x000000010200780c */ /* 0x001fda0003f25270 */
[----:B------:R-:W0:Y:S01]  /*0db0*/  @P1 LDC R17, c[0x0][0x10] ;  /* 0x00000400ff111b82 */ /* 0x000e220000000800 */
[----:B------:R-:W-:Y:S02]  /*0dc0*/  @P1 IMAD.MOV.U32 R7, RZ, RZ, RZ ;  /* 0x000000ffff071224 */ /* 0x000fe400078e00ff */
[----:B------:R-:W-:-:S05]  /*0dd0*/  @P1 IMAD.MOV.U32 R11, RZ, RZ, RZ ;  /* 0x000000ffff0b1224 */ /* 0x000fca00078e00ff */
[----:B------:R-:W1:Y:S01]  /*0de0*/  @!P1 LDC R3, c[0x0][0xc] ;  /* 0x00000300ff039b82 */ /* 0x000e620000000800 */
[----:B------:R-:W-:Y:S01]  /*0df0*/  ULDC UR4, c[0x0][0xc] ;  /* 0x0000030000047ab9 */ /* 0x000fe20000000800 */
[----:B------:R-:W-:Y:S02]  /*0e00*/  ULDC UR5, c[0x0][0x10] ;  /* 0x0000040000057ab9 */ /* 0x000fe40000000800 */
[----:B------:R-:W-:-:S04]  /*0e10*/  UIMAD.WIDE.U32 UR4, UR4, UR5, URZ ;  /* 0x00000005040472a5 */ /* 0x000fc8000f8e003f */
[----:B------:R-:W2:Y:S01]  /*0e20*/  LDC R0, c[0x0][0x14] ;  /* 0x00000500ff007b82 */ /* 0x000ea20000000800 */
[----:B0-----:R-:W-:-:S04]  /*0e30*/  @P1 IMAD.WIDE.U32 R16, R17, UR12, R6 ;  /* 0x0000000c11101c25 */ /* 0x001fc8000f8e0006 */
[----:B------:R-:W-:Y:S02]  /*0e40*/  @P1 IMAD.IADD R17, R17, 0x1, R11 ;  /* 0x0000000111111824 */ /* 0x000fe400078e020b */
[----:B------:R-:W-:Y:S02]  /*0e50*/  IMAD.MOV.U32 R11, RZ, RZ, RZ ;  /* 0x000000ffff0b7224 */ /* 0x000fe400078e00ff */
[----:B-1----:R-:W-:-:S04]  /*0e60*/  @!P1 IMAD.WIDE.U32 R10, R6, R3, R10 ;  /* 0x00000003060a9225 */ /* 0x002fc800078e000a */
[----:B------:R-:W-:Y:S02]  /*0e70*/  @!P1 IMAD.MOV.U32 R16, RZ, RZ, R10 ;  /* 0x000000ffff109224 */ /* 0x000fe400078e000a */
[----:B--2---:R-:W-:-:S04]  /*0e80*/  IMAD.WIDE.U32 R12, R0, UR4, RZ ;  /* 0x00000004000c7c25 */ /* 0x004fc8000f8e00ff */
[----:B------:R-:W-:Y:S01]  /*0e90*/  IMAD R3, R0, UR5, RZ ;  /* 0x0000000500037c24 */ /* 0x000fe2000f8e02ff */
[----:B------:R0:W-:Y:S01]  /*0ea0*/  STL.64 [R1], R12 ;  /* 0x0000000c01007387 */ /* 0x0001e20000100a00 */
[----:B------:R-:W-:Y:S02]  /*0eb0*/  @!P1 IMAD.MOV.U32 R17, RZ, RZ, R11 ;  /* 0x000000ffff119224 */ /* 0x000fe400078e000b */
[----:B------:R-:W-:Y:S01]  /*0ec0*/  IMAD.IADD R0, R13, 0x1, R3 ;  /* 0x000000010d007824 */ /* 0x000fe200078e0203 */
[----:B------:R-:W-:Y:S06]  /*0ed0*/  @P0 BRA `(.L_x_12) ;  /* 0x0000000000200947 */ /* 0x000fec0003800000 */
[----:B------:R-:W-:Y:S01]  /*0ee0*/  UISETP.GE.U32.AND UP0, UPT, UR40, 0x9, UPT ;  /* 0x000000092800788c */ /* 0x000fe2000bf06070 */
[----:B------:R-:W-:Y:S01]  /*0ef0*/  IADD3 R16, P0, R16, R12, RZ ;  /* 0x0000000c10107210 */ /* 0x000fe20007f1e0ff */
[----:B------:R-:W-:Y:S01]  /*0f00*/  UIMAD.WIDE.U32 UR4, UR40, 0x38e38e39, URZ ;  /* 0x38e38e39280478a5 */ /* 0x000fe2000f8e003f */
[----:B------:R-:W-:-:S03]  /*0f10*/  UMOV UR39, URZ ;  /* 0x0000003f00277c82 */ /* 0x000fc60008000000 */
[----:B------:R-:W-:Y:S01]  /*0f20*/  USHF.R.U32.HI UR4, URZ, 0x1, UR5 ;  /* 0x000000013f047899 */ /* 0x000fe20008011605 */
[----:B------:R-:W-:-:S03]  /*0f30*/  IMAD.X R17, R0, 0x1, R17, P0 ;  /* 0x0000000100117824 */ /* 0x000fc600000e0611 */
[----:B------:R-:W-:Y:S02]  /*0f40*/  UIMAD UR38, UR4, -0x9, UR40 ;  /* 0xfffffff7042678a4 */ /* 0x000fe4000f8e0228 */
[----:B------:R-:W-:-:S12]  /*0f50*/  @UP0 ULOP3.LUT UR39, UR4, 0x1, URZ, 0xc0, !UPT ;  /* 0x0000000104270892 */ /* 0x000fd8000f8ec03f */
.L_x_12:
[----:B------:R-:W-:Y:S01]  /*0f60*/  ISETP.GE.U32.AND P0, PT, R16, UR8, PT ;  /* 0x0000000810007c0c */ /* 0x000fe2000bf06070 */
[----:B------:R-:W-:Y:S01]  /*0f70*/  IMAD.MOV.U32 R22, RZ, RZ, -0x1 ;  /* 0xffffffffff167424 */ /* 0x000fe200078e00ff */
[----:B------:R-:W-:Y:S01]  /*0f80*/  PRMT R3, RZ, 0x7610, R3 ;  /* 0x00007610ff037816 */ /* 0x000fe20000000003 */
[----:B------:R-:W-:Y:S01]  /*0f90*/  IMAD.MOV.U32 R18, RZ, RZ, -0x1 ;  /* 0xffffffffff127424 */ /* 0x000fe200078e00ff */
[----:B------:R-:W-:Y:S01]  /*0fa0*/  ISETP.GE.U32.AND.EX P0, PT, R17, UR9, PT, P0 ;  /* 0x0000000911007c0c */ /* 0x000fe2000bf06100 */
[----:B------:R-:W-:-:S12]  /*0fb0*/  IMAD.MOV.U32 R19, RZ, RZ, -0x1 ;  /* 0xffffffffff137424 */ /* 0x000fd800078e00ff */
[----:B------:R-:W-:Y:S05]  /*0fc0*/  @P0 BRA `(.L_x_13) ;  /* 0x0000000400280947 */ /* 0x000fea0003800000 */
[----:B------:R-:W1:Y:S01]  /*0fd0*/  LDC.64 R26, c[0x0][0x628] ;  /* 0x00018a00ff1a7b82 */ /* 0x000e620000000a00 */
[----:B------:R-:W-:Y:S02]  /*0fe0*/  IMAD.MOV.U32 R10, RZ, RZ, R16 ;  /* 0x000000ffff0a7224 */ /* 0x000fe400078e0010 */
[----:B------:R-:W-:-:S05]  /*0ff0*/  IMAD.MOV.U32 R11, RZ, RZ, R17 ;  /* 0x000000ffff0b7224 */ /* 0x000fca00078e0011 */
[----:B------:R-:W2:Y:S08]  /*1000*/  LDC R18, c[0x0][0x630] ;  /* 0x00018c00ff127b82 */ /* 0x000eb00000000800 */
[----:B------:R-:W3:Y:S01]  /*1010*/  LDC.64 R28, c[0x0][0x620] ;  /* 0x00018800ff1c7b82 */ /* 0x000ee20000000a00 */
[----:B-1----:R-:W-:-:S04]  /*1020*/  ISETP.NE.U32.AND P0, PT, R26, RZ, PT ;  /* 0x000000ff1a00720c */ /* 0x002fc80003f05070 */
[----:B------:R-:W-:-:S13]  /*1030*/  ISETP.NE.AND.EX P0, PT, R27, RZ, PT, P0 ;  /* 0x000000ff1b00720c */ /* 0x000fda0003f05300 */
[----:B--23--:R-:W-:Y:S05]  /*1040*/  @!P0 BRA `(.L_x_14) ;  /* 0x0000000000288947 */ /* 0x00cfea0003800000 */
[----:B------:R-:W1:Y:S02]  /*1050*/  LDC R3, c[0x0][0x634] ;  /* 0x00018d00ff037b82 */ /* 0x000e640000000800 */
[----:B-1----:R-:W-:-:S05]  /*1060*/  IADD3 R3, P0, R16, R3, RZ ;  /* 0x0000000310037210 */ /* 0x002fca0007f1e0ff */
[----:B------:R-:W-:-:S04]  /*1070*/  IMAD.X R19, RZ, RZ, R17, P0 ;  /* 0x000000ffff137224 */ /* 0x000fc800000e0611 */
[----:B------:R-:W-:-:S04]  /*1080*/  IMAD.WIDE.U32 R10, R19, R26, RZ ;  /* 0x0000001a130a7225 */ /* 0x000fc800078e00ff */
[----:B0-----:R-:W-:-:S04]  /*1090*/  IMAD.WIDE.U32 R12, P0, R3, R27, R10 ;  /* 0x0000001b030c7225 */ /* 0x001fc8000780000a */
[----:B------:R-:W-:-:S04]  /*10a0*/  IMAD.WIDE.U32 R10, R3, R26, RZ ;  /* 0x0000001a030a7225 */ /* 0x000fc800078e00ff */
[----:B------:R-:W-:Y:S01]  /*10b0*/  IMAD.X R15, RZ, RZ, RZ, P0 ;  /* 0x000000ffff0f7224 */ /* 0x000fe200000e06ff */
[----:B------:R-:W-:Y:S01]  /*10c0*/  IADD3 RZ, P0, R11, R12, RZ ;  /* 0x0000000c0bff7210 */ /* 0x000fe20007f1e0ff */
[----:B------:R-:W-:-:S04]  /*10d0*/  IMAD.MOV.U32 R14, RZ, RZ, R13 ;  /* 0x000000ffff0e7224 */ /* 0x000fc800078e000d */
[----:B------:R-:W-:-:S08]  /*10e0*/  IMAD.WIDE.U32.X R10, R19, R27, R14, P0 ;  /* 0x0000001b130a7225 */ /* 0x000fd000000e040e */
.L_x_14:
[----:B------:R-:W1:Y:S01]  /*10f0*/  LDC.64 R30, c[0x0][0x640] ;  /* 0x00019000ff1e7b82 */ /* 0x000e620000000a00 */
[-CC-:B------:R-:W-:Y:S01]  /*1100*/  SHF.R.U64 R33, R10, R18.reuse, R11.reuse ;  /* 0x000000120a217219 */ /* 0x180fe2000000120b */
[----:B------:R-:W-:Y:S01]  /*1110*/  IMAD.MOV.U32 R32, RZ, RZ, 0x1 ;  /* 0x00000001ff207424 */ /* 0x000fe200078e00ff */
[----:B------:R-:W-:Y:S02]  /*1120*/  SHF.R.U32.HI R3, RZ, R18, R11 ;  /* 0x00000012ff037219 */ /* 0x000fe4000001160b */
[----:B0-----:R-:W-:-:S03]  /*1130*/  IADD3 R13, P0, RZ, -R33, RZ ;  /* 0x80000021ff0d7210 */ /* 0x001fc60007f1e0ff */
[----:B------:R-:W0:Y:S02]  /*1140*/  LDC R14, c[0x0][0x618] ;  /* 0x00018600ff0e7b82 */ /* 0x000e240000000800 */
[----:B------:R-:W-:Y:S02]  /*1150*/  IMAD.X R3, RZ, RZ, ~R3, P0 ;  /* 0x000000ffff037224 */ /* 0x000fe400000e0e03 */
[----:B------:R-:W-:-:S04]  /*1160*/  IMAD.WIDE.U32 R10, R13, R28, R16 ;  /* 0x0000001c0d0a7225 */ /* 0x000fc800078e0010 */
[----:B------:R-:W2:Y:S01]  /*1170*/  LDC R15, c[0x0][0x608] ;  /* 0x00018200ff0f7b82 */ /* 0x000ea20000000800 */
[----:B------:R-:W-:-:S04]  /*1180*/  IMAD R12, R3, R28, RZ ;  /* 0x0000001c030c7224 */ /* 0x000fc800078e02ff */
[----:B------:R-:W-:Y:S02]  /*1190*/  IMAD R3, R13, R29, R12 ;  /* 0x0000001d0d037224 */ /* 0x000fe400078e020c */
[----:B------:R-:W-:Y:S01]  /*11a0*/  IMAD.MOV.U32 R12, RZ, RZ, -0x1 ;  /* 0xffffffffff0c7424 */ /* 0x000fe200078e00ff */
[----:B------:R-:W3:Y:S01]  /*11b0*/  LDC R27, c[0x0][0x658] ;  /* 0x00019600ff1b7b82 */ /* 0x000ee20000000800 */
[----:B------:R-:W-:Y:S01]  /*11c0*/  IMAD.IADD R3, R11, 0x1, R3 ;  /* 0x000000010b037824 */ /* 0x000fe200078e0203 */
[----:B-1----:R-:W-:-:S04]  /*11d0*/  ISETP.NE.U32.AND P0, PT, R30, RZ, PT ;  /* 0x000000ff1e00720c */ /* 0x002fc80003f05070 */
[----:B------:R-:W-:Y:S02]  /*11e0*/  ISETP.NE.AND.EX P0, PT, R31, RZ, PT, P0 ;  /* 0x000000ff1f00720c */ /* 0x000fe40003f05300 */
[----:B------:R-:W1:Y:S01]  /*11f0*/  LDC R26, c[0x0][0x600] ;  /* 0x00018000ff1a7b82 */ /* 0x000e620000000800 */
[-CC-:B0-----:R-:W-:Y:S02]  /*1200*/  SHF.R.U64 R25, R10, R14.reuse, R3.reuse ;  /* 0x0000000e0a197219 */ /* 0x181fe40000001203 */
[----:B------:R-:W-:-:S05]  /*1210*/  SHF.R.U32.HI R10, RZ, R14, R3 ;  /* 0x0000000eff0a7219 */ /* 0x000fca0000011603 */
[----:B------:R-:W0:Y:S01]  /*1220*/  LDC R22, c[0x0][0x648] ;  /* 0x00019200ff167b82 */ /* 0x000e220000000800 */
[-CC-:B--2---:R-:W-:Y:S02]  /*1230*/  SHF.R.U64 R35, R25, R15.reuse, R10.reuse ;  /* 0x0000000f19237219 */ /* 0x184fe4000000120a */
[----:B------:R-:W-:-:S05]  /*1240*/  SHF.R.U32.HI R10, RZ, R15, R10 ;  /* 0x0000000fff0a7219 */ /* 0x000fca000001160a */
[----:B------:R-:W2:Y:S01]  /*1250*/  LDC R28, c[0x0][0x638] ;  /* 0x00018e00ff1c7b82 */ /* 0x000ea20000000800 */
[-CC-:B---3--:R-:W-:Y:S02]  /*1260*/  SHF.R.U64 R34, R35, R27.reuse, R10.reuse ;  /* 0x0000001b23227219 */ /* 0x188fe4000000120a */
[-C--:B------:R-:W-:Y:S02]  /*1270*/  SHF.L.U32 R3, R12, R27.reuse, RZ ;  /* 0x0000001b0c037219 */ /* 0x080fe400000006ff */
[----:B------:R-:W-:Y:S01]  /*1280*/  SHF.R.U32.HI R11, RZ, R27, R10 ;  /* 0x0000001bff0b7219 */ /* 0x000fe2000001160a */
[----:B------:R-:W-:Y:S01]  /*1290*/  IMAD.MOV.U32 R10, RZ, RZ, R34 ;  /* 0x000000ffff0a7224 */ /* 0x000fe200078e0022 */
[----:B------:R-:W-:Y:S01]  /*12a0*/  LOP3.LUT R18, RZ, R3, RZ, 0x33, !PT ;  /* 0x00000003ff127212 */ /* 0x000fe200078e33ff */
[----:B------:R-:W3:Y:S01]  /*12b0*/  LDC R29, c[0x0][0x610] ;  /* 0x00018400ff1d7b82 */ /* 0x000ee20000000800 */
[----:B------:R-:W-:Y:S05]  /*12c0*/  @!P0 BRA `(.L_x_15) ;  /* 0x0000000000288947 */ /* 0x000fea0003800000 */
[----:B------:R-:W4:Y:S02]  /*12d0*/  LDC R3, c[0x0][0x64c] ;  /* 0x00019300ff037b82 */ /* 0x000f240000000800 */
[----:B----4-:R-:W-:-:S05]  /*12e0*/  IADD3 R3, P0, R34, R3, RZ ;  /* 0x0000000322037210 */ /* 0x010fca0007f1e0ff */
[----:B------:R-:W-:-:S04]  /*12f0*/  IMAD.X R19, RZ, RZ, R11, P0 ;  /* 0x000000ffff137224 */ /* 0x000fc800000e060b */
[----:B------:R-:W-:-:S04]  /*1300*/  IMAD.WIDE.U32 R10, R19, R30, RZ ;  /* 0x0000001e130a7225 */ /* 0x000fc800078e00ff */
[----:B------:R-:W-:-:S04]  /*1310*/  IMAD.WIDE.U32 R12, P0, R3, R31, R10 ;  /* 0x0000001f030c7225 */ /* 0x000fc8000780000a */
[----:B------:R-:W-:-:S04]  /*1320*/  IMAD.WIDE.U32 R10, R3, R30, RZ ;  /* 0x0000001e030a7225 */ /* 0x000fc800078e00ff */
[----:B------:R-:W-:Y:S01]  /*1330*/  IMAD.X R15, RZ, RZ, RZ, P0 ;  /* 0x000000ffff0f7224 */ /* 0x000fe200000e06ff */
[----:B------:R-:W-:Y:S01]  /*1340*/  IADD3 RZ, P0, R11, R12, RZ ;  /* 0x0000000c0bff7210 */ /* 0x000fe20007f1e0ff */
[----:B------:R-:W-:-:S04]  /*1350*/  IMAD.MOV.U32 R14, RZ, RZ, R13 ;  /* 0x000000ffff0e7224 */ /* 0x000fc800078e000d */
[----:B------:R-:W-:-:S08]  /*1360*/  IMAD.WIDE.U32.X R10, R19, R31, R14, P0 ;  /* 0x0000001f130a7225 */ /* 0x000fd000000e040e */
.L_x_15:
[----:B0-----:R-:W-:Y:S01]  /*1370*/  SHF.R.U64 R7, R10, R22, R11 ;  /* 0x000000160a077219 */ /* 0x001fe2000000120b */
[----:B-1----:R-:W-:Y:S01]  /*1380*/  VIADD R10, R26, 0xffffffff ;  /* 0xffffffff1a0a7836 */ /* 0x002fe20000000000 */
[----:B------:R-:W-:Y:S01]  /*1390*/  SHF.L.U32 R3, R32, R27, RZ ;  /* 0x0000001b20037219 */ /* 0x000fe200000006ff */
[----:B------:R-:W-:Y:S01]  /*13a0*/  @P1 IMAD R20, R21, R24, R6 ;  /* 0x0000001815141224 */ /* 0x000fe200078e0206 */
[----:B------:R-:W-:Y:S01]  /*13b0*/  LOP3.LUT R18, R35, R18, RZ, 0xc0, !PT ;  /* 0x0000001223127212 */ /* 0x000fe200078ec0ff */
[----:B------:R-:W-:Y:S01]  /*13c0*/  IMAD.MOV R11, RZ, RZ, -R7 ;  /* 0x000000ffff0b7224 */ /* 0x000fe200078e0a07 */
[----:B------:R-:W-:Y:S01]  /*13d0*/  LOP3.LUT R10, R25, R10, RZ, 0xc0, !PT ;  /* 0x0000000a190a7212 */ /* 0x000fe200078ec0ff */
[----:B------:R-:W-:Y:S02]  /*13e0*/  IMAD.MOV.U32 R6, RZ, RZ, 0x1 ;  /* 0x00000001ff067424 */ /* 0x000fe400078e00ff */
[----:B------:R-:W-:Y:S02]  /*13f0*/  IMAD R7, R3, R7, R18 ;  /* 0x0000000703077224 */ /* 0x000fe400078e0212 */
[----:B--2---:R-:W-:-:S02]  /*1400*/  IMAD R3, R11, R28, R34 ;  /* 0x0000001c0b037224 */ /* 0x004fc400078e0222 */
[----:B---3--:R-:W-:Y:S02]  /*1410*/  IMAD R22, R7, R29, R20 ;  /* 0x0000001d07167224 */ /* 0x008fe400078e0214 */
[----:B------:R-:W-:Y:S01]  /*1420*/  IMAD R7, R3, R26, R10 ;  /* 0x0000001a03077224 */ /* 0x000fe200078e020a */
[----:B------:R-:W-:Y:S01]  /*1430*/  PRMT R3, R6, 0x7610, R3 ;  /* 0x0000761006037816 */ /* 0x000fe20000000003 */
[----:B------:R-:W-:-:S03]  /*1440*/  IMAD.MOV.U32 R19, RZ, RZ, R33 ;  /* 0x000000ffff137224 */ /* 0x000fc600078e0021 */
[----:B------:R-:W-:Y:S02]  /*1450*/  SEL R18, R7, R22, !P1 ;  /* 0x0000001607127207 */ /* 0x000fe40004800000 */
[----:B------:R-:W-:-:S07]  /*1460*/  SEL R22, R22, R7, !P1 ;  /* 0x0000000716167207 */ /* 0x000fce0004800000 */
.L_x_13:
[----:B------:R-:W-:Y:S05]  /*1470*/  @!P2 BRA `(.L_x_16) ;  /* 0x00000000000ca947 */ /* 0x000fea0003800000 */
[----:B------:R-:W-:Y:S01]  /*1480*/  UCGABAR_WAIT ;  /* 0x0000000000007dc7 */ /* 0x000fe20008000000 */
[----:B------:R-:W-:Y:S01]  /*1490*/  CCTL.IVALL ;  /* 0x00000000ff00798f */ /* 0x000fe20002000000 */
[----:B------:R-:W-:Y:S05]  /*14a0*/  BRA `(.L_x_17) ;  /* 0x0000000000047947 */ /* 0x000fea0003800000 */
.L_x_16:
[----:B------:R-:W-:Y:S06]  /*14b0*/  BAR.SYNC.DEFER_BLOCKING 0x0 ;  /* 0x0000000000007b1d */ /* 0x000fec0000010000 */
.L_x_17:
[----:B------:R-:W-:Y:S05]  /*14c0*/  @!P3 BRA `(.L_x_18) ;  /* 0x000000480074b947 */ /* 0x000fea0003800000 */
[----:B------:R-:W-:-:S13]  /*14d0*/  ISETP.GT.U32.AND P0, PT, R36, 0x1, PT ;  /* 0x000000012400780c */ /* 0x000fda0003f04070 */
[----:B------:R-:W-:Y:S05]  /*14e0*/  @P0 EXIT ;  /* 0x000000000000094d */ /* 0x000fea0003800000 */
.L_x_19:
[----:B------:R-:W-:-:S08]  /*14f0*/  NOP ;  /* 0x0000000000007918 */ /* 0x000fd00000000000 */
[----:B------:R-:W1:Y:S02]  /*1500*/  USETMAXREG.TRY_ALLOC.CTAPOOL UP0, 0xe8 ;  /* 0x000000e8000079c8 */ /* 0x000e640008000600 */
[----:B-1----:R-:W-:-:S13]  /*1510*/  PLOP3.LUT P0, PT, PT, PT, UP0, 0x80, 0x0 ;  /* 0x000000000000781c */ /* 0x002fda0003f0f008 */
[----:B------:R-:W-:Y:S05]  /*1520*/  @!P0 BRA `(.L_x_19) ;  /* 0xfffffffc00f08947 */ /* 0x000fea000383ffff */
[----:B------:R-:W-:-:S13]  /*1530*/  LOP3.LUT P0, RZ, R3, 0xff, RZ, 0xc0, !PT ;  /* 0x000000ff03ff7812 */ /* 0x000fda000780c0ff */
[----:B------:R-:W-:Y:S05]  /*1540*/  @!P0 EXIT ;  /* 0x000000000000894d */ /* 0x000fea0003800000 */
[----:B------:R-:W2:Y:S01]  /*1550*/  LDL.64 R10, [R1] ;  /* 0x00000000010a7983 */ /* 0x000ea20000100a00 */
[CC--:B------:R-:W-:Y:S01]  /*1560*/  LEA.HI R3, R8.reuse, R5.reuse, RZ, 0x2 ;  /* 0x0000000508037211 */ /* 0x0c0fe200078f10ff */
[----:B------:R-:W1:Y:S01]  /*1570*/  S2UR UR4, SR_CgaCtaId ;  /* 0x00000000000479c3 */ /* 0x000e620000008800 */
[----:B------:R-:W-:Y:S01]  /*1580*/  LEA.HI R8, R8, R5, RZ, 0x5 ;  /* 0x0000000508087211 */ /* 0x000fe200078f28ff */
[----:B------:R-:W-:Y:S01]  /*1590*/  UISETP.LT.AND UP0, UPT, UR40, 0x1, UPT ;  /* 0x000000012800788c */ /* 0x000fe2000bf01270 */
[--C-:B------:R-:W-:Y:S01]  /*15a0*/  SHF.R.S32.HI R92, RZ, 0x2, R3.reuse ;  /* 0x00000002ff5c7819 */ /* 0x100fe20000011403 */
[----:B------:R-:W-:Y:S01]  /*15b0*/  UIADD3 UR5, UR43, -0x1, URZ ;  /* 0xffffffff2b057890 */ /* 0x000fe2000fffe03f */
[----:B------:R-:W-:Y:S01]  /*15c0*/  SHF.R.S32.HI R7, RZ, 0x1f, R3 ;  /* 0x0000001fff077819 */ /* 0x000fe20000011403 */
[----:B------:R-:W-:Y:S01]  /*15d0*/  USEL UR42, UR40, 0x1, UP0 ;  /* 0x00000001282a7887 */ /* 0x000fe20008000000 */
[----:B------:R-:W-:Y:S01]  /*15e0*/  LOP3.LUT R4, R3, 0xfffffffc, RZ, 0xc0, !PT ;  /* 0xfffffffc03047812 */ /* 0x000fe200078ec0ff */
[----:B------:R-:W3:Y:S01]  /*15f0*/  LDC R98, c[0x0][0x658] ;  /* 0x00019600ff627b82 */ /* 0x000ee20000000800 */
[----:B------:R-:W-:Y:S01]  /*1600*/  LEA.HI R7, R7, R92, RZ, 0x3 ;  /* 0x0000005c07077211 */ /* 0x000fe200078f18ff */
[----:B------:R-:W-:Y:S01]  /*1610*/  UMOV UR41, 0x400 ;  /* 0x0000040000297882 */ /* 0x000fe20000000000 */
[----:B------:R-:W-:Y:S01]  /*1620*/  SHF.R.S32.HI R3, RZ, 0x5, R8 ;  /* 0x00000005ff037819 */ /* 0x000fe20000011408 */
[----:B------:R-:W-:Y:S01]  /*1630*/  UISETP.NE.AND UP0, UPT, UR5, URZ, UPT ;  /* 0x0000003f0500728c */ /* 0x000fe2000bf05270 */
[----:B------:R-:W-:Y:S01]  /*1640*/  LOP3.LUT R7, R7, 0xfffffff8, RZ, 0xc0, !PT ;  /* 0xfffffff807077812 */ /* 0x000fe200078ec0ff */
[----:B------:R-:W-:Y:S01]  /*1650*/  IMAD.IADD R4, R5, 0x1, -R4 ;  /* 0x0000000105047824 */ /* 0x000fe200078e0a04 */
[----:B------:R-:W-:Y:S01]  /*1660*/  ULDC UR6, c[0x0][0x284] ;  /* 0x0000a10000067ab9 */ /* 0x000fe20000000800 */
[----:B------:R-:W4:Y:S01]  /*1670*/  LDC.64 R96, c[0x0][0x5c8] ;  /* 0x00017200ff607b82 */ /* 0x000f220000000a00 */
[----:B------:R-:W-:Y:S01]  /*1680*/  IMAD.MOV.U32 R5, RZ, RZ, 0x1 ;  /* 0x00000001ff057424 */ /* 0x000fe200078e00ff */
[----:B------:R-:W-:Y:S01]  /*1690*/  LOP3.LUT R104, R23, 0x1, RZ, 0xfc, !PT ;  /* 0x0000000117687812 */ /* 0x000fe200078efcff */
[----:B------:R-:W-:Y:S01]  /*16a0*/  IMAD.IADD R92, R92, 0x1, -R7 ;  /* 0x000000015c5c7824 */ /* 0x000fe200078e0a07 */
[----:B------:R-:W-:Y:S01]  /*16b0*/  USHF.L.U32 UR45, UR40, 0x1, URZ ;  /* 0x00000001282d7899 */ /* 0x000fe2000800063f */
[----:B------:R-:W-:Y:S01]  /*16c0*/  IMAD.SHL.U32 R94, R4, 0x2, RZ ;  /* 0x00000002045e7824 */ /* 0x000fe200078e00ff */
[----:B------:R-:W-:Y:S01]  /*16d0*/  UIADD3 UR42, -UR42, UR40, URZ ;  /* 0x000000282a2a7290 */ /* 0x000fe2000fffe13f */
[--C-:B------:R-:W-:Y:S01]  /*16e0*/  IMAD R103, R3, -0x10, -R92.reuse ;  /* 0xfffffff003677824 */ /* 0x100fe200078e0a5c */
[----:B------:R-:W0:Y:S01]  /*16f0*/  LDC R99, c[0x0][0x288] ;  /* 0x0000a200ff637b82 */ /* 0x000e220000000800 */
[----:B------:R-:W-:Y:S01]  /*1700*/  SHF.R.S32.HI R93, RZ, 0x1f, R92 ;  /* 0x0000001fff5d7819 */ /* 0x000fe2000001145c */
[----:B-1----:R-:W-:Y:S01]  /*1710*/  ULEA UR41, UR4, UR41, 0x18 ;  /* 0x0000002904297291 */ /* 0x002fe2000f8ec03f */
[----:B------:R-:W-:Y:S01]  /*1720*/  SHF.R.S32.HI R95, RZ, 0x1f, R94 ;  /* 0x0000001fff5f7819 */ /* 0x000fe2000001145e */
[----:B------:R-:W-:Y:S01]  /*1730*/  USHF.L.U32 UR4, UR5, 0x3, URZ ;  /* 0x0000000305047899 */ /* 0x000fe2000800063f */
[----:B------:R-:W-:Y:S01]  /*1740*/  VIADD R103, R103, UR6 ;  /* 0x0000000667677c36 */ /* 0x000fe20008000000 */
[----:B------:R-:W-:Y:S01]  /*1750*/  USEL UR5, URZ, 0x1, UP0 ;  /* 0x000000013f057887 */ /* 0x000fe20008000000 */
[----:B------:R-:W-:Y:S01]  /*1760*/  IMAD.WIDE R92, R3, 0x10, R92 ;  /* 0x00000010035c7825 */ /* 0x000fe200078e025c */
[----:B------:R-:W1:Y:S01]  /*1770*/  LDC R101, c[0x0][0x600] ;  /* 0x00018000ff657b82 */ /* 0x000e620000000800 */
[----:B------:R-:W-:-:S02]  /*1780*/  UIADD3 UR46, UR41, 0xa0, URZ ;  /* 0x000000a0292e7890 */ /* 0x000fc4000fffe03f */
[----:B------:R-:W-:Y:S01]  /*1790*/  IMAD.MOV.U32 R3, RZ, RZ, -0x1 ;  /* 0xffffffffff037424 */ /* 0x000fe200078e00ff */
[----:B------:R-:W-:Y:S01]  /*17a0*/  ULOP3.LUT UR4, UR4, 0x8, URZ, 0xc0, !UPT ;  /* 0x0000000804047892 */ /* 0x000fe2000f8ec03f */
[----:B------:R-:W-:Y:S01]  /*17b0*/  IMAD.U32 R105, RZ, RZ, UR5 ;  /* 0x00000005ff697e24 */ /* 0x000fe2000f8e00ff */
[----:B------:R-:W-:Y:S02]  /*17c0*/  ULEA UR43, UR43, UR46, 0x3 ;  /* 0x0000002e2b2b7291 */ /* 0x000fe4000f8e183f */
[-C--:B---3--:R-:W-:Y:S01]  /*17d0*/  SHF.L.U32 R3, R3, R98.reuse, RZ ;  /* 0x0000006203037219 */ /* 0x088fe200000006ff */
[----:B------:R-:W-:Y:S01]  /*17e0*/  ULOP3.LUT UR47, UR4, 0x8, URZ, 0x3c, !UPT ;  /* 0x00000008042f7892 */ /* 0x000fe2000f8e3c3f */
[C---:B----4-:R-:W-:Y:S01]  /*17f0*/  SHF.L.U64.HI R97, R96.reuse, 0x3, R97 ;  /* 0x0000000360617819 */ /* 0x050fe20000010261 */
[----:B------:R-:W-:Y:S01]  /*1800*/  IMAD.SHL.U32 R96, R96, 0x8, RZ ;  /* 0x0000000860607824 */ /* 0x000fe200078e00ff */
[----:B------:R-:W-:Y:S01]  /*1810*/  SHF.L.U32 R98, R5, R98, RZ ;  /* 0x0000006205627219 */ /* 0x000fe200000006ff */
[----:B------:R-:W-:Y:S01]  /*1820*/  ULOP3.LUT UR44, UR4, 0x18, URZ, 0x3c, !UPT ;  /* 0x00000018042c7892 */ /* 0x000fe2000f8e3c3f */
[----:B------:R-:W-:Y:S01]  /*1830*/  LOP3.LUT R102, RZ, R3, RZ, 0x33, !PT ;  /* 0x00000003ff667212 */ /* 0x000fe200078e33ff */
[----:B0-----:R-:W-:-:S02]  /*1840*/  IMAD R99, R4, -0x2, R99 ;  /* 0xfffffffe04637824 */ /* 0x001fc400078e0263 */
[----:B-1----:R-:W-:Y:S01]  /*1850*/  VIADD R101, R101, 0xffffffff ;  /* 0xffffffff65657836 */ /* 0x002fe20000000000 */
[----:B--2---:R-:W-:-:S07]  /*1860*/  SHF.L.U64.HI R100, R10, 0x1, R0 ;  /* 0x000000010a647819 */ /* 0x004fce0000010200 */
.L_x_167:
[----:B------:R-:W-:-:S04]  /*1870*/  SHF.L.U32 R0, R105, 0x1f, RZ ;  /* 0x0000001f69007819 */ /* 0x000fc800000006ff */
[----:B------:R-:W0:Y:S02]  /*1880*/  SYNCS.PHASECHK.TRANS64.TRYWAIT P0, [UR43+-0x8], R0 ;  /* 0xfffff800ff0075a7 */ /* 0x000e24000800016b */
[----:B01-34-:R-:W-:Y:S05]  /*1890*/  @!P0 BRA `(.L_x_20) ;  /* 0x00000058003c8947 */ /* 0x01bfea0003800000 */
.L_x_194:
[----:B------:R-:W-:Y:S02]  /*18a0*/  ULDC UR4, c[0x0][0x28c] ;  /* 0x0000a30000047ab9 */ /* 0x000fe40000000800 */
[----:B------:R-:W-:-:S13]  /*18b0*/  ISETP.LT.AND P0, PT, RZ, UR4, PT ;  /* 0x00000004ff007c0c */ /* 0x000fda000bf01270 */
[----:B------:R-:W-:Y:S05]  /*18c0*/  @P0 BRA `(.L_x_21) ;  /* 0x0000000000400947 */ /* 0x000fea0003800000 */
[----:B0-----:R-:W-:Y:S01]  /*18d0*/  MOV R0, 0x0 ;  /* 0x0000000000007802 */ /* 0x001fe20000000f00 */
[----:B------:R-:W-:Y:S01]  /*18e0*/  ULDC.64 UR4, c[0x4][0x68] ;  /* 0x01001a0000047ab9 */ /* 0x000fe20000000a00 */
[----:B------:R-:W-:Y:S01]  /*18f0*/  ULDC.64 UR6, c[0x4][0x8] ;  /* 0x0100020000067ab9 */ /* 0x000fe20000000a00 */
[----:B------:R-:W-:Y:S01]  /*1900*/  IMAD.U32 R4, RZ, RZ, UR4 ;  /* 0x00000004ff047e24 */ /* 0x000fe2000f8e00ff */
[----:B------:R0:W1:Y:S01]  /*1910*/  LDC.64 R14, c[0x4][R0] ;  /* 0x01000000000e7b82 */ /* 0x0000620000000a00 */
[----:B------:R-:W-:Y:S01]  /*1920*/  IMAD.U32 R5, RZ, RZ, UR5 ;  /* 0x00000005ff057e24 */ /* 0x000fe2000f8e00ff */
[----:B------:R-:W-:Y:S01]  /*1930*/  ULDC.64 UR4, c[0x4][0x70] ;  /* 0x01001c0000047ab9 */ /* 0x000fe20000000a00 */
[----:B------:R-:W-:Y:S02]  /*1940*/  IMAD.U32 R10, RZ, RZ, UR6 ;  /* 0x00000006ff0a7e24 */ /* 0x000fe4000f8e00ff */
[----:B------:R-:W-:Y:S02]  /*1950*/  IMAD.U32 R6, RZ, RZ, UR4 ;  /* 0x00000004ff067e24 */ /* 0x000fe4000f8e00ff */
[----:B------:R-:W-:-:S02]  /*1960*/  IMAD.U32 R7, RZ, RZ, UR5 ;  /* 0x00000005ff077e24 */ /* 0x000fc4000f8e00ff */
[----:B------:R-:W-:Y:S02]  /*1970*/  IMAD.U32 R11, RZ, RZ, UR7 ;  /* 0x00000007ff0b7e24 */ /* 0x000fe4000f8e00ff */
[----:B------:R-:W-:Y:S02]  /*1980*/  IMAD.MOV.U32 R8, RZ, RZ, 0x1e1 ;  /* 0x000001e1ff087424 */ /* 0x000fe400078e00ff */
[----:B------:R-:W-:Y:S02]  /*1990*/  IMAD.MOV.U32 R12, RZ, RZ, 0x1 ;  /* 0x00000001ff0c7424 */ /* 0x000fe400078e00ff */
[----:B0-----:R-:W-:-:S07]  /*19a0*/  IMAD.MOV.U32 R13, RZ, RZ, RZ ;  /* 0x000000ffff0d7224 */ /* 0x001fce00078e00ff */
[----:B------:R-:W-:-:S07]  /*19b0*/  LEPC R20, `(.L_x_21) ;  /* 0x000000001014794e */ /* 0x000fce0000000000 */
[----:B-1---5:R-:W-:Y:S05]  /*19c0*/  CALL.ABS.NOINC R14 ;  /* 0x000000000e007343 */ /* 0x022fea0003c00000 */
.L_x_21:
[----:B------:R-:W-:-:S13]  /*19d0*/  ISETP.NE.AND P0, PT, R104, 0x3, PT ;  /* 0x000000036800780c */ /* 0x000fda0003f05270 */
[----:B------:R-:W-:Y:S05]  /*19e0*/  @!P0 BRA `(.L_x_22) ;  /* 0x0000000000048947 */ /* 0x000fea0003800000 */
[----:B------:R-:W-:Y:S01]  /*19f0*/  BPT.TRAP 0x1 ;  /* 0x000000040000795c */ /* 0x000fe20000300000 */
.L_x_22:
[----:B0-----:R-:W-:Y:S02]  /*1a00*/  IMAD.U32 R3, RZ, RZ, UR38 ;  /* 0x00000026ff037e24 */ /* 0x001fe4000f8e00ff */
[----:B------:R-:W-:-:S03]  /*1a10*/  IMAD.U32 R0, RZ, RZ, UR39 ;  /* 0x00000027ff007e24 */ /* 0x000fc6000f8e00ff */
[----:B------:R-:W-:Y:S02]  /*1a20*/  LEA R3, R3, UR41, 0x3 ;  /* 0x0000002903037c11 */ /* 0x000fe4000f8e18ff */
[----:B------:R-:W-:-:S04]  /*1a30*/  SHF.L.U32 R0, R0, 0x1f, RZ ;  /* 0x0000001f00007819 */ /* 0x000fc800000006ff */
[----:B------:R0:W1:Y:S01]  /*1a40*/  SYNCS.PHASECHK.TRANS64.TRYWAIT P1, [R3+URZ], R0 ;  /* 0x00000000030075a7 */ /* 0x000062000802017f */
[----:B------:R-:W-:Y:S05]  /*1a50*/  @!P0 BRA `(.L_x_23) ;  /* 0x0000000000048947 */ /* 0x000fea0003800000 */
[----:B------:R-:W-:Y:S01]  /*1a60*/  BPT.TRAP 0x1 ;  /* 0x000000040000795c */ /* 0x000fe20000300000 */
.L_x_23:
[----:B------:R-:W-:-:S05]  /*1a70*/  IMAD.U32 R4, RZ, RZ, UR42 ;  /* 0x0000002aff047e24 */ /* 0x000fca000f8e00ff */
[----:B------:R-:W-:Y:S01]  /*1a80*/  ISETP.GE.AND P2, PT, R4, 0x1, PT ;  /* 0x000000010400780c */ /* 0x000fe20003f46270 */
[----:B-1----:R-:W-:-:S12]  /*1a90*/  @P1 BRA `(.L_x_24) ;  /* 0x0000000000081947 */ /* 0x002fd80003800000 */
[----:B------:R-:W1:Y:S02]  /*1aa0*/  SYNCS.PHASECHK.TRANS64.TRYWAIT P1, [R3+URZ], R0 ;  /* 0x00000000030075a7 */ /* 0x000e64000802017f */
[----:B-1----:R-:W-:Y:S05]  /*1ab0*/  @!P1 BRA `(.L_x_25) ;  /* 0x0000005400cc9947 */ /* 0x002fea0003800000 */
.L_x_24:
[----:B------:R-:W-:Y:S05]  /*1ac0*/  WARPSYNC.ALL ;  /* 0x0000000000007948 */ /* 0x000fea0003800000 */
[----:B------:R-:W-:Y:S01]  /*1ad0*/  UIADD3 UR4, UR41, 0x180, URZ ;  /* 0x0000018029047890 */ /* 0x000fe2000fffe03f */
[----:B------:R-:W-:Y:S01]  /*1ae0*/  WARPGROUP.ARRIVE ;  /* 0x00000000000079c5 */ /* 0x000fe20000000000 */
[----:B------:R-:W-:Y:S02]  /*1af0*/  UIADD3 UR5, UR41, 0x12180, URZ ;  /* 0x0001218029057890 */ /* 0x000fe4000fffe03f */
[----:B------:R-:W-:Y:S02]  /*1b00*/  USHF.R.U32.HI UR4, URZ, 0x4, UR4 ;  /* 0x000000043f047899 */ /* 0x000fe40008011604 */
[----:B------:R-:W-:-:S02]  /*1b10*/  USHF.R.U32.HI UR5, URZ, 0x4, UR5 ;  /* 0x000000043f057899 */ /* 0x000fc40008011605 */
[----:B------:R-:W-:Y:S02]  /*1b20*/  ULOP3.LUT UR4, UR4, 0x3fff, URZ, 0xc0, !UPT ;  /* 0x00003fff04047892 */ /* 0x000fe4000f8ec03f */
[----:B------:R-:W-:Y:S02]  /*1b30*/  ULOP3.LUT UR5, UR5, 0x3fff, URZ, 0xc0, !UPT ;  /* 0x00003fff05057892 */ /* 0x000fe4000f8ec03f */
[----:B------:R-:W-:Y:S02]  /*1b40*/  ULOP3.LUT UR8, UR4, 0x10000, URZ, 0xfc, !UPT ;  /* 0x0001000004087892 */ /* 0x000fe4000f8efc3f */
[----:B------:R-:W-:Y:S02]  /*1b50*/  ULOP3.LUT UR9, UR5, 0x10000, URZ, 0xfc, !UPT ;  /* 0x0001000005097892 */ /* 0x000fe4000f8efc3f */
[----:B------:R-:W-:Y:S02]  /*1b60*/  ULEA UR10, UR38, UR8, 0x9 ;  /* 0x00000008260a7291 */ /* 0x000fe4000f8e483f */
[----:B------:R-:W-:Y:S01]  /*1b70*/  ULEA UR11, UR38, UR9, 0xa ;  /* 0x00000009260b7291 */ /* 0x000fe2000f8e503f */
[----:B------:R-:W-:Y:S01]  /*1b80*/  UMOV UR5, 0x40000040 ;  /* 0x4000004000057882 */ /* 0x000fe20000000000 */
[----:B------:R-:W-:-:S03]  /*1b90*/  UMOV UR7, 0x40000040 ;  /* 0x4000004000077882 */ /* 0x000fc60000000000 */
[----:B------:R-:W-:Y:S02]  /*1ba0*/  UMOV UR4, UR10 ;  /* 0x0000000a00047c82 */ /* 0x000fe40008000000 */
[----:B------:R-:W-:Y:S02]  /*1bb0*/  UMOV UR6, UR11 ;  /* 0x0000000b00067c82 */ /* 0x000fe40008000000 */
[----:B------:R-:W-:Y:S01]  /*1bc0*/  HGMMA.64x128x8.F32.TF32 R24, gdesc[UR4], RZ, !UPT, gsb0 ;  /* 0x05e00000041879f0 */ /* 0x000fe2000c0028ff */
[----:B------:R-:W-:Y:S02]  /*1bd0*/  UIADD3 UR4, UR10, 0x2, URZ ;  /* 0x000000020a047890 */ /* 0x000fe4000fffe03f */
[----:B------:R-:W-:Y:S01]  /*1be0*/  UIADD3 UR6, UR11, 0x2, URZ ;  /* 0x000000020b067890 */ /* 0x000fe2000fffe03f */
[----:B------:R-:W-:Y:S01]  /*1bf0*/  UMOV UR5, 0x40000040 ;  /* 0x4000004000057882 */ /* 0x000fe20000000000 */
[----:B------:R-:W-:Y:S01]  /*1c00*/  UMOV UR7, 0x40000040 ;  /* 0x4000004000077882 */ /* 0x000fe20000000000 */
[----:B------:R-:W-:-:S02]  /*1c10*/  WARPGROUP.DEPBAR.LE gsb0, 0x0 ;  /* 0x00008000000079c5 */ /* 0x000fc40000010000 */
[----:B------:R-:W-:-:S06]  /*1c20*/  WARPGROUP.ARRIVE ;  /* 0x00000000000079c5 */ /* 0x000fcc0000000000 */
[----:B------:R-:W-:Y:S01]  /*1c30*/  HGMMA.64x128x8.F32.TF32 R24, gdesc[UR4], R24, gsb0 ;  /* 0x05e00000041879f0 */ /* 0x000fe20008002818 */
[----:B------:R-:W-:Y:S02]  /*1c40*/  UIADD3 UR4, UR10, 0x4, URZ ;  /* 0x000000040a047890 */ /* 0x000fe4000fffe03f */
[----:B------:R-:W-:Y:S01]  /*1c50*/  UIADD3 UR6, UR11, 0x4, URZ ;  /* 0x000000040b067890 */ /* 0x000fe2000fffe03f */
[----:B------:R-:W-:Y:S01]  /*1c60*/  UMOV UR5, 0x40000040 ;  /* 0x4000004000057882 */ /* 0x000fe20000000000 */
[----:B------:R-:W-:Y:S01]  /*1c70*/  UMOV UR7, 0x40000040 ;  /* 0x4000004000077882 */ /* 0x000fe20000000000 */
[----:B------:R-:W-:Y:S02]  /*1c80*/  WARPGROUP.DEPBAR.LE gsb0, 0x0 ;  /* 0x00008000000079c5 */ /* 0x000fe40000010000 */
        /* <DEDUP_REMOVED lines=8> */
[----:B------:R-:W-:Y:S03]  /*1d10*/  HGMMA.64x128x8.F32.TF32 R24, gdesc[UR4], R24, gsb0 ;  /* 0x05e00000041879f0 */ /* 0x000fe60008002818 */
[----:B------:R-:W-:Y:S02]  /*1d20*/  WARPGROUP.DEPBAR.LE gsb0, 0x0 ;  /* 0x00008000000079c5 */ /* 0x000fe40000010000 */
[----:B------:R-:W-:Y:S05]  /*1d30*/  @!P2 BRA `(.L_x_26) ;  /* 0x000000040014a947 */ /* 0x000fea0003800000 */
[----:B------:R-:W-:Y:S01]  /*1d40*/  UIADD3 UR4, UR38, 0x1, URZ ;  /* 0x0000000126047890 */ /* 0x000fe2000fffe03f */
[----:B01----:R-:W-:Y:S02]  /*1d50*/  IMAD.U32 R0, RZ, RZ, UR42 ;  /* 0x0000002aff007e24 */ /* 0x003fe4000f8e00ff */
[----:B------:R-:W-:Y:S01]  /*1d60*/  IMAD.U32 R3, RZ, RZ, UR38 ;  /* 0x00000026ff037e24 */ /* 0x000fe2000f8e00ff */
[----:B------:R-:W-:-:S04]  /*1d70*/  UISETP.NE.AND UP0, UPT, UR4, 0x9, UPT ;  /* 0x000000090400788c */ /* 0x000fc8000bf05270 */
[----:B------:R-:W-:Y:S02]  /*1d80*/  USEL UR5, URZ, 0x1, UP0 ;  /* 0x000000013f057887 */ /* 0x000fe40008000000 */
[----:B------:R-:W-:Y:S02]  /*1d90*/  USEL UR10, UR4, URZ, UP0 ;  /* 0x0000003f040a7287 */ /* 0x000fe40008000000 */
[----:B------:R-:W-:-:S06]  /*1da0*/  ULOP3.LUT UR5, UR39, UR5, URZ, 0x3c, !UPT ;  /* 0x0000000527057292 */ /* 0x000fcc000f8e3c3f */
[----:B------:R-:W-:-:S07]  /*1db0*/  IMAD.U32 R6, RZ, RZ, UR5 ;  /* 0x00000005ff067e24 */ /* 0x000fce000f8e00ff */
.L_x_33:
[----:B------:R-:W-:Y:S05]  /*1dc0*/  @!P0 BRA `(.L_x_27) ;  /* 0x0000000000048947 */ /* 0x000fea0003800000 */
[----:B------:R-:W-:Y:S01]  /*1dd0*/  BPT.TRAP 0x1 ;  /* 0x000000040000795c */ /* 0x000fe20000300000 */
.L_x_27:
[----:B------:R-:W-:Y:S01]  /*1de0*/  ULEA UR4, UR10, UR41, 0x3 ;  /* 0x000000290a047291 */ /* 0x000fe2000f8e183f */
[----:B------:R-:W-:-:S08]  /*1df0*/  SHF.L.U32 R4, R6, 0x1f, RZ ;  /* 0x0000001f06047819 */ /* 0x000fd000000006ff */
[----:B------:R0:W1:Y:S01]  /*1e00*/  SYNCS.PHASECHK.TRANS64.TRYWAIT P1, [UR4], R4 ;  /* 0x00000004ff0075a7 */ /* 0x0000620008020144 */
[----:B------:R-:W-:Y:S05]  /*1e10*/  @!P0 BRA `(.L_x_28) ;  /* 0x0000000000048947 */ /* 0x000fea0003800000 */
[----:B------:R-:W-:Y:S01]  /*1e20*/  BPT.TRAP 0x1 ;  /* 0x000000040000795c */ /* 0x000fe20000300000 */
.L_x_28:
[----:B-1----:R-:W-:Y:S05]  /*1e30*/  @P1 BRA `(.L_x_29) ;  /* 0x0000000000081947 */ /* 0x002fea0003800000 */
[----:B------:R-:W1:Y:S02]  /*1e40*/  SYNCS.PHASECHK.TRANS64.TRYWAIT P1, [UR4], R4 ;  /* 0x00000004ff0075a7 */ /* 0x000e640008020144 */
[----:B-1----:R-:W-:Y:S05]  /*1e50*/  @!P1 BRA `(.L_x_30) ;  /* 0x0000005000f89947 */ /* 0x002fea0003800000 */
.L_x_29:
[----:B------:R-:W-:Y:S01]  /*1e60*/  ULEA UR11, UR10, UR8, 0x9 ;  /* 0x000000080a0b7291 */ /* 0x000fe2000f8e483f */
[----:B------:R-:W-:Y:S01]  /*1e70*/  WARPGROUP.ARRIVE ;  /* 0x00000000000079c5 */ /* 0x000fe20000000000 */
[----:B------:R-:W-:Y:S01]  /*1e80*/  ULEA UR12, UR10, UR9, 0xa ;  /* 0x000000090a0c7291 */ /* 0x000fe2000f8e503f */
[----:B------:R-:W-:Y:S01]  /*1e90*/  UMOV UR5, 0x40000040 ;  /* 0x4000004000057882 */ /* 0x000fe20000000000 */
[----:B------:R-:W-:-:S03]  /*1ea0*/  UMOV UR7, 0x40000040 ;  /* 0x4000004000077882 */ /* 0x000fc60000000000 */
[----:B------:R-:W-:Y:S02]  /*1eb0*/  UMOV UR4, UR11 ;  /* 0x0000000b00047c82 */ /* 0x000fe40008000000 */
[----:B------:R-:W-:Y:S02]  /*1ec0*/  UMOV UR6, UR12 ;  /* 0x0000000c00067c82 */ /* 0x000fe40008000000 */
[----:B------:R-:W-:Y:S01]  /*1ed0*/  HGMMA.64x128x8.F32.TF32 R24, gdesc[UR4], R24, gsb0 ;  /* 0x05e00000041879f0 */ /* 0x000fe20008002818 */
        /* <DEDUP_REMOVED lines=23> */
[----:B------:R-:W-:Y:S01]  /*2050*/  BPT.TRAP 0x1 ;  /* 0x000000040000795c */ /* 0x000fe20000300000 */
.L_x_31:
[----:B------:R-:W-:-:S13]  /*2060*/  ISETP.NE.AND P1, PT, R89, RZ, PT ;  /* 0x000000ff5900720c */ /* 0x000fda0003f25270 */
[----:B01----:R-:W-:-:S05]  /*2070*/  @P1 LEA R4, R3, UR41, 0x3 ;  /* 0x0000002903041c11 */ /* 0x003fca000f8e18ff */
[----:B------:R-:W-:-:S05]  /*2080*/  @P1 VIADD R5, R4, 0x48 ;  /* 0x0000004804051836 */ /* 0x000fca0000000000 */
[----:B------:R-:W-:-:S04]  /*2090*/  @P1 PRMT R5, R88, 0x654, R5 ;  /* 0x0000065458051816 */ /* 0x000fc80000000005 */
[----:B------:R0:W-:Y:S01]  /*20a0*/  @P1 SYNCS.ARRIVE.TRANS64.RED.A1T0 RZ, [R5+URZ], RZ ;  /* 0x000000ff05ff19a7 */ /* 0x0001e2000810043f */
[----:B------:R-:W-:-:S13]  /*20b0*/  ISETP.GT.U32.AND P1, PT, R23, 0x1, PT ;  /* 0x000000011700780c */ /* 0x000fda0003f24070 */
[----:B0-----:R-:W-:Y:S05]  /*20c0*/  @P1 BRA `(.L_x_32) ;  /* 0x0000000000041947 */ /* 0x001fea0003800000 */
[----:B------:R-:W-:Y:S01]  /*20d0*/  BPT.TRAP 0x1 ;  /* 0x000000040000795c */ /* 0x000fe20000300000 */
.L_x_32:
[----:B------:R-:W-:Y:S01]  /*20e0*/  UIADD3 UR10, UR10, 0x1, URZ ;  /* 0x000000010a0a7890 */ /* 0x000fe2000fffe03f */
[C---:B------:R-:W-:Y:S01]  /*20f0*/  ISETP.GT.AND P2, PT, R0.reuse, 0x1, PT ;  /* 0x000000010000780c */ /* 0x040fe20003f44270 */
[----:B------:R-:W-:Y:S02]  /*2100*/  VIADD R3, R3, 0x1 ;  /* 0x0000000103037836 */ /* 0x000fe40000000000 */
[----:B------:R-:W-:Y:S01]  /*2110*/  UISETP.NE.AND UP0, UPT, UR10, 0x9, UPT ;  /* 0x000000090a00788c */ /* 0x000fe2000bf05270 */
[----:B------:R-:W-:Y:S02]  /*2120*/  VIADD R0, R0, 0xffffffff ;  /* 0xffffffff00007836 */ /* 0x000fe40000000000 */
[C---:B------:R-:W-:Y:S01]  /*2130*/  ISETP.NE.AND P1, PT, R3.reuse, 0x9, PT ;  /* 0x000000090300780c */ /* 0x040fe20003f25270 */
[----:B------:R-:W-:Y:S02]  /*2140*/  USEL UR4, URZ, 0x1, UP0 ;  /* 0x000000013f047887 */ /* 0x000fe40008000000 */
[----:B------:R-:W-:Y:S01]  /*2150*/  USEL UR10, UR10, URZ, UP0 ;  /* 0x0000003f0a0a7287 */ /* 0x000fe20008000000 */
[----:B------:R-:W-:-:S03]  /*2160*/  SEL R3, R3, RZ, P1 ;  /* 0x000000ff03037207 */ /* 0x000fc60000800000 */
[----:B------:R-:W-:Y:S01]  /*2170*/  LOP3.LUT R6, R6, UR4, RZ, 0x3c, !PT ;  /* 0x0000000406067c12 */ /* 0x000fe2000f8e3cff */
[----:B------:R-:W-:Y:S07]  /*2180*/  @P2 BRA `(.L_x_33) ;  /* 0xfffffffc000c2947 */ /* 0x000fee000383ffff */
.L_x_26:
[----:B01----:R-:W0:Y:S01]  /*2190*/  LDC R0, c[0x0][0x28c] ;  /* 0x0000a300ff007b82 */ /* 0x003e220000000800 */
[----:B------:R-:W-:-:S04]  /*21a0*/  IMAD.U32 R3, RZ, RZ, UR47 ;  /* 0x0000002fff037e24 */ /* 0x000fc8000f8e00ff */
[----:B------:R1:W-:Y:S01]  /*21b0*/  SYNCS.ARRIVE.TRANS64.A1T0 RZ, [R3+UR46], RZ ;  /* 0x000000ff03ff79a7 */ /* 0x0003e2000810002e */
[----:B0-----:R-:W-:-:S13]  /*21c0*/  ISETP.GE.AND P1, PT, R0, 0x1, PT ;  /* 0x000000010000780c */ /* 0x001fda0003f26270 */
[----:B-1----:R-:W-:Y:S05]  /*21d0*/  @!P1 BRA `(.L_x_34) ;  /* 0x0000000000449947 */ /* 0x002fea0003800000 */
[----:B------:R-:W-:Y:S05]  /*21e0*/  @!P0 BRA `(.L_x_35) ;  /* 0x0000000000048947 */ /* 0x000fea0003800000 */
[----:B------:R-:W-:Y:S01]  /*21f0*/  BPT.TRAP 0x1 ;  /* 0x000000040000795c */ /* 0x000fe20000300000 */
.L_x_35:
[----:B------:R-:W-:-:S13]  /*2200*/  ISETP.NE.AND P0, PT, R89, RZ, PT ;  /* 0x000000ff5900720c */ /* 0x000fda0003f05270 */
[----:B------:R-:W-:-:S05]  /*2210*/  VOTEU.ANY UP0, P0 ;  /* 0x00000000003f7886 */ /* 0x000fca0000000100 */
[----:B------:R-:W-:-:S06]  /*2220*/  @UP0 UIADD3 UR4, UR38, UR42, URZ ;  /* 0x0000002a26040290 */ /* 0x000fcc000fffe03f */
[----:B------:R-:W-:Y:S02]  /*2230*/  IMAD.U32 R4, RZ, RZ, UR4 ;  /* 0x00000004ff047e24 */ /* 0x000fe4000f8e00ff */
[----:B------:R-:W-:Y:S02]  /*2240*/  IMAD.U32 R3, RZ, RZ, UR4 ;  /* 0x00000004ff037e24 */ /* 0x000fe4000f8e00ff */
[----:B------:R-:W-:-:S05]  /*2250*/  @P0 IMAD.WIDE.U32 R4, R4, 0x38e38e39, RZ ;  /* 0x38e38e3904040825 */ /* 0x000fca00078e00ff */
[----:B------:R-:W-:-:S05]  /*2260*/  @P0 SHF.R.U32.HI R0, RZ, 0x1, R5 ;  /* 0x00000001ff000819 */ /* 0x000fca0000011605 */
[----:B------:R-:W-:-:S05]  /*2270*/  @P0 IMAD R0, R0, -0x9, R3 ;  /* 0xfffffff700000824 */ /* 0x000fca00078e0203 */
[----:B------:R-:W-:-:S05]  /*2280*/  @P0 LEA R0, R0, UR41, 0x3 ;  /* 0x0000002900000c11 */ /* 0x000fca000f8e18ff */
[----:B------:R-:W-:-:S05]  /*2290*/  @P0 VIADD R3, R0, 0x48 ;  /* 0x0000004800030836 */ /* 0x000fca0000000000 */
[----:B------:R-:W-:-:S04]  /*22a0*/  @P0 PRMT R3, R88, 0x654, R3 ;  /* 0x0000065458030816 */ /* 0x000fc80000000003 */
[----:B------:R0:W-:Y:S01]  /*22b0*/  @P0 SYNCS.ARRIVE.TRANS64.RED.A1T0 RZ, [R3+URZ], RZ ;  /* 0x000000ff03ff09a7 */ /* 0x0001e2000810043f */
[----:B------:R-:W-:-:S13]  /*22c0*/  ISETP.GT.U32.AND P0, PT, R23, 0x1, PT ;  /* 0x000000011700780c */ /* 0x000fda0003f04070 */
[----:B0-----:R-:W-:Y:S05]  /*22d0*/  @P0 BRA `(.L_x_34) ;  /* 0x0000000000040947 */ /* 0x001fea0003800000 */
[----:B------:R-:W-:Y:S01]  /*22e0*/  BPT.TRAP 0x1 ;  /* 0x000000040000795c */ /* 0x000fe20000300000 */
.L_x_34:
[----:B------:R-:W-:Y:S01]  /*22f0*/  SHF.L.U32 R0, R105, 0x1f, RZ ;  /* 0x0000001f69007819 */ /* 0x000fe200000006ff */
[----:B------:R-:W-:Y:S01]  /*2300*/  UIADD3 UR38, UR38, UR45, URZ ;  /* 0x0000002d26267290 */ /* 0x000fe2000fffe03f */
[----:B------:R-:W-:Y:S01]  /*2310*/  SHF.R.S32.HI R9, RZ, 0x1f, R19 ;  /* 0x0000001fff097819 */ /* 0x000fe20000011413 */
[----:B------:R-:W-:Y:S01]  /*2320*/  UISETP.GE.U32.AND UP1, UPT, UR45, 0x9, UPT ;  /* 0x000000092d00788c */ /* 0x000fe2000bf26070 */
[----:B------:R-:W0:Y:S01]  /*2330*/  SYNCS.PHASECHK.TRANS64.TRYWAIT P0, [UR43+0x8], R0 ;  /* 0x00000800ff0075a7 */ /* 0x000e22000800016b */
[----:B------:R-:W-:-:S04]  /*2340*/  UISETP.GT.U32.AND UP0, UPT, UR38, 0x8, UPT ;  /* 0x000000082600788c */ /* 0x000fc8000bf04070 */
[----:B------:R-:W-:-:S04]  /*2350*/  UISETP.LT.U32.AND UP0, UPT, UR45, 0x9, UP0 ;  /* 0x000000092d00788c */ /* 0x000fc80008701070 */
[----:B------:R-:W-:Y:S02]  /*2360*/  USEL UR6, URZ, 0x1, !UP0 ;  /* 0x000000013f067887 */ /* 0x000fe4000c000000 */
[----:B------:R-:W-:Y:S02]  /*2370*/  @UP1 UIMAD.WIDE.U32 UR4, UR38, 0x38e38e39, URZ ;  /* 0x38e38e39260418a5 */ /* 0x000fe4000f8e003f */
[----:B------:R-:W-:Y:S02]  /*2380*/  ULOP3.LUT UR39, UR39, UR6, URZ, 0x3c, !UPT ;  /* 0x0000000627277292 */ /* 0x000fe4000f8e3c3f */
[----:B------:R-:W-:-:S04]  /*2390*/  @UP1 USHF.R.U32.HI UR4, URZ, 0x1, UR5 ;  /* 0x000000013f041899 */ /* 0x000fc80008011605 */
[----:B------:R-:W-:Y:S01]  /*23a0*/  @UP1 ULOP3.LUT UR39, UR39, 0x1, UR4, 0x78, !UPT ;  /* 0x0000000127271892 */ /* 0x000fe2000f8e7804 */
[----:B0-----:R-:W-:Y:S11]  /*23b0*/  @!P0 BRA `(.L_x_36) ;  /* 0x0000004c00b88947 */ /* 0x001ff60003800000 */
.L_x_195:
[----:B------:R-:W-:Y:S01]  /*23c0*/  ULDC.64 UR4, c[0x0][0x5d0] ;  /* 0x0001740000047ab9 */ /* 0x000fe20000000a00 */
[----:B------:R-:W-:Y:S01]  /*23d0*/  ULDC UR6, c[0x0][0x284] ;  /* 0x0000a10000067ab9 */ /* 0x000fe20000000800 */
[----:B0-----:R-:W-:Y:S02]  /*23e0*/  IMAD R0, R9, UR4, RZ ;  /* 0x0000000409007c24 */ /* 0x001fe4000f8e02ff */
[----:B------:R-:W-:Y:S02]  /*23f0*/  IMAD.SHL.U32 R12, R18, 0x80, RZ ;  /* 0x00000080120c7824 */ /* 0x000fe400078e00ff */
[C---:B------:R-:W-:Y:S02]  /*2400*/  IMAD R3, R19.reuse, UR5, R0 ;  /* 0x0000000513037c24 */ /* 0x040fe4000f8e0200 */
[----:B------:R-:W-:Y:S01]  /*2410*/  IMAD.SHL.U32 R0, R22, 0x40, RZ ;  /* 0x0000004016007824 */ /* 0x000fe200078e00ff */
[----:B------:R-:W-:Y:S01]  /*2420*/  SHF.R.S32.HI R13, RZ, 0x1f, R12 ;  /* 0x0000001fff0d7819 */ /* 0x000fe2000001140c */
[----:B------:R-:W-:Y:S01]  /*2430*/  IMAD.WIDE.U32 R4, R19, UR4, R94 ;  /* 0x0000000413047c25 */ /* 0x000fe2000f8e005e */
[----:B------:R-:W-:-:S02]  /*2440*/  ULDC.64 UR4, c[0x0][0x5c8] ;  /* 0x0001720000047ab9 */ /* 0x000fc40000000a00 */
[----:B------:R-:W-:Y:S01]  /*2450*/  ISETP.GE.AND P0, PT, R0, UR6, PT ;  /* 0x0000000600007c0c */ /* 0x000fe2000bf06270 */
[----:B------:R-:W-:Y:S01]  /*2460*/  ULDC UR6, c[0x0][0x288] ;  /* 0x0000a20000067ab9 */ /* 0x000fe20000000800 */
[----:B------:R-:W-:Y:S01]  /*2470*/  IADD3 R4, P1, R12, R4, RZ ;  /* 0x000000040c047210 */ /* 0x000fe20007f3e0ff */
[----:B------:R-:W-:Y:S01]  /*2480*/  IMAD.WIDE R106, R22, 0x40, R92 ;  /* 0x00000040166a7825 */ /* 0x000fe200078e025c */
[----:B------:R-:W-:Y:S02]  /*2490*/  ISETP.GE.OR P0, PT, R12, UR6, P0 ;  /* 0x000000060c007c0c */ /* 0x000fe40008706670 */
[----:B------:R-:W-:Y:S01]  /*24a0*/  IADD3.X R5, R13, R5, R3, P1, !PT ;  /* 0x000000050d057210 */ /* 0x000fe20000ffe403 */
[----:B------:R-:W-:-:S04]  /*24b0*/  IMAD R7, R107, UR4, RZ ;  /* 0x000000046b077c24 */ /* 0x000fc8000f8e02ff */
[C---:B------:R-:W-:Y:S02]  /*24c0*/  IMAD R7, R106.reuse, UR5, R7 ;  /* 0x000000056a077c24 */ /* 0x040fe4000f8e0207 */
[----:B------:R-:W-:-:S04]  /*24d0*/  IMAD.WIDE.U32 R108, R106, UR4, R4 ;  /* 0x000000046a6c7c25 */ /* 0x000fc8000f8e0004 */
[----:B------:R-:W-:Y:S05]  /*24e0*/  @P0 BRA `(.L_x_37) ;  /* 0x0000003000d00947 */ /* 0x000fea0003800000 */
[----:B-----5:R-:W-:Y:S01]  /*24f0*/  FSETP.NEU.AND P0, PT, R91, RZ, PT ;  /* 0x000000ff5b00720b */ /* 0x020fe20003f0d000 */
[----:B------:R-:W-:Y:S01]  /*2500*/  IMAD.IADD R3, R99, 0x1, -R12 ;  /* 0x0000000163037824 */ /* 0x000fe200078e0a0c */
[----:B------:R-:W-:Y:S01]  /*2510*/  BSSY B0, `(.L_x_37) ;  /* 0x0000331000007945 */ /* 0x000fe20003800000 */
[----:B------:R-:W-:Y:S02]  /*2520*/  IMAD.IADD R0, R103, 0x1, -R0 ;  /* 0x0000000167007824 */ /* 0x000fe400078e0a00 */
[----:B------:R-:W-:Y:S01]  /*2530*/  IMAD.IADD R117, R109, 0x1, R7 ;  /* 0x000000016d757824 */ /* 0x000fe200078e0207 */
[----:B------:R-:W-:-:S04]  /*2540*/  ISETP.GT.AND P3, PT, R3, RZ, PT ;  /* 0x000000ff0300720c */ /* 0x000fc80003f64270 */
[----:B------:R-:W-:-:S03]  /*2550*/  ISETP.GT.AND P1, PT, R0, RZ, P3 ;  /* 0x000000ff0000720c */ /* 0x000fc60001f24270 */
[----:B------:R-:W-:Y:S10]  /*2560*/  @!P0 BRA `(.L_x_38) ;  /* 0x0000002400148947 */ /* 0x000ff40003800000 */
[----:B------:R-:W0:Y:S01]  /*2570*/  LDC.64 R110, c[0x0][0x5b8] ;  /* 0x00016e00ff6e7b82 */ /* 0x000e220000000a00 */
[----:B------:R-:W-:-:S07]  /*2580*/  ULDC.64 UR4, c[0x0][0x5c0] ;  /* 0x0001700000047ab9 */ /* 0x000fce0000000a00 */
[----:B------:R-:W1:Y:S08]  /*2590*/  LDC.64 R112, c[0x0][0x5b0] ;  /* 0x00016c00ff707b82 */ /* 0x000e700000000a00 */
[----:B------:R-:W2:Y:S01]  /*25a0*/  LDC.64 R114, c[0x0][0x5a8] ;  /* 0x00016a00ff727b82 */ /* 0x000ea20000000a00 */
[-C--:B0-----:R-:W-:Y:S02]  /*25b0*/  IMAD R6, R9, R110.reuse, RZ ;  /* 0x0000006e09067224 */ /* 0x081fe400078e02ff */
[----:B------:R-:W-:-:S04]  /*25c0*/  IMAD.WIDE.U32 R4, R19, R110, R94 ;  /* 0x0000006e13047225 */ /* 0x000fc800078e005e */
[----:B------:R-:W-:Y:S01]  /*25d0*/  IMAD R109, R19, R111, R6 ;  /* 0x0000006f136d7224 */ /* 0x000fe200078e0206 */
[----:B------:R-:W-:Y:S01]  /*25e0*/  IADD3 R6, P0, R12, R4, RZ ;  /* 0x000000040c067210 */ /* 0x000fe20007f1e0ff */
[----:B-1----:R-:W-:-:S03]  /*25f0*/  IMAD R4, R107, R112, RZ ;  /* 0x000000706b047224 */ /* 0x002fc600078e02ff */
[----:B------:R-:W-:Y:S01]  /*2600*/  IADD3.X R7, R13, R5, R109, P0, !PT ;  /* 0x000000050d077210 */ /* 0x000fe200007fe46d */
[C---:B------:R-:W-:Y:S02]  /*2610*/  IMAD R107, R106.reuse, R113, R4 ;  /* 0x000000716a6b7224 */ /* 0x040fe400078e0204 */
[----:B------:R-:W-:-:S04]  /*2620*/  IMAD.WIDE.U32 R4, R106, R112, R6 ;  /* 0x000000706a047225 */ /* 0x000fc800078e0006 */
[----:B------:R-:W-:Y:S01]  /*2630*/  IMAD.IADD R5, R5, 0x1, R107 ;  /* 0x0000000105057824 */ /* 0x000fe200078e026b */
[----:B--2---:R-:W-:-:S04]  /*2640*/  LEA R10, P0, R4, R114, 0x2 ;  /* 0x00000072040a7211 */ /* 0x004fc800078010ff */
[----:B------:R-:W-:-:S05]  /*2650*/  LEA.HI.X R11, R4, R115, R5, 0x2, P0 ;  /* 0x00000073040b7211 */ /* 0x000fca00000f1405 */
[----:B------:R0:W2:Y:S01]  /*2660*/  @P1 LDG.E.LTC128B R18, desc[UR36][R10.64] ;  /* 0x000000240a121981 */ /* 0x0000a2000c1e1920 */
[----:B------:R-:W-:Y:S01]  /*2670*/  IMAD.WIDE.U32 R4, R106, R112, R12 ;  /* 0x000000706a047225 */ /* 0x000fe200078e000c */
[----:B------:R-:W-:Y:S01]  /*2680*/  SHF.L.U64.HI R21, R112, 0x3, R113 ;  /* 0x0000000370157819 */ /* 0x000fe20000010271 */
[----:B------:R-:W-:Y:S01]  /*2690*/  BSSY B1, `(.L_x_39) ;  /* 0x0000017000017945 */ /* 0x000fe20003800000 */
[----:B------:R-:W-:Y:S01]  /*26a0*/  ISETP.GT.AND P3, PT, R0, 0x8, P3 ;  /* 0x000000080000780c */ /* 0x000fe20001f64270 */
[----:B------:R-:W-:Y:S01]  /*26b0*/  IMAD.SHL.U32 R20, R112, 0x8, RZ ;  /* 0x0000000870147824 */ /* 0x000fe200078e00ff */
[----:B------:R-:W-:-:S03]  /*26c0*/  IADD3 R14, P0, R94, R4, RZ ;  /* 0x000000045e0e7210 */ /* 0x000fc60007f1e0ff */
[----:B------:R-:W-:Y:S01]  /*26d0*/  IMAD.WIDE.U32 R20, R106, R112, R20 ;  /* 0x000000706a147225 */ /* 0x000fe200078e0014 */
[----:B------:R-:W-:Y:S02]  /*26e0*/  IADD3.X R15, R95, R107, R5, P0, !PT ;  /* 0x0000006b5f0f7210 */ /* 0x000fe400007fe405 */
[----:B------:R-:W-:Y:S01]  /*26f0*/  LEA R8, P0, R108, UR4, 0x2 ;  /* 0x000000046c087c11 */ /* 0x000fe2000f8010ff */
[----:B------:R-:W-:Y:S01]  /*2700*/  IMAD.IADD R107, R107, 0x1, R21 ;  /* 0x000000016b6b7824 */ /* 0x000fe200078e0215 */
[----:B0-----:R-:W-:Y:S01]  /*2710*/  IADD3 R10, P2, R6, R20, RZ ;  /* 0x00000014060a7210 */ /* 0x001fe20007f5e0ff */
[----:B------:R-:W-:Y:S01]  /*2720*/  IMAD.WIDE.U32 R14, R19, R110, R14 ;  /* 0x0000006e130e7225 */ /* 0x000fe200078e000e */
[----:B------:R-:W-:-:S03]  /*2730*/  LEA.HI.X R9, R108, UR5, R117, 0x2, P0 ;  /* 0x000000056c097c11 */ /* 0x000fc600080f1475 */
[----:B------:R-:W-:Y:S01]  /*2740*/  IMAD.IADD R15, R109, 0x1, R15 ;  /* 0x000000016d0f7824 */ /* 0x000fe200078e020f */
[----:B------:R-:W-:Y:S01]  /*2750*/  LEA R4, P0, R14, R114, 0x2 ;  /* 0x000000720e047211 */ /* 0x000fe200078010ff */
[----:B------:R-:W-:Y:S02]  /*2760*/  IMAD.X R7, R107, 0x1, R7, P2 ;  /* 0x000000016b077824 */ /* 0x000fe400010e0607 */
[----:B--2---:R-:W-:-:S04]  /*2770*/  FMUL R5, R18, R91 ;  /* 0x0000005b12057220 */ /* 0x004fc80000400000 */
[----:B------:R-:W-:Y:S01]  /*2780*/  FFMA R11, R24, R90, R5 ;  /* 0x0000005a180b7223 */ /* 0x000fe20000000005 */
[----:B------:R-:W-:Y:S02]  /*2790*/  LEA.HI.X R5, R14, R115, R15, 0x2, P0 ;  /* 0x000000730e057211 */ /* 0x000fe400000f140f */
[----:B------:R-:W-:Y:S02]  /*27a0*/  ISETP.GT.AND P0, PT, R3, 0x1, PT ;  /* 0x000000010300780c */ /* 0x000fe40003f04270 */
[----:B------:R0:W-:Y:S01]  /*27b0*/  @P1 STG.E desc[UR36][R8.64], R11 ;  /* 0x0000000b08001986 */ /* 0x0001e2000c101924 */
[----:B------:R-:W-:Y:S02]  /*27c0*/  LEA R14, P1, R10, R114, 0x2 ;  /* 0x000000720a0e7211 */ /* 0x000fe400078210ff */
[----:B------:R-:W-:-:S13]  /*27d0*/  ISETP.GT.AND P4, PT, R0, RZ, P0 ;  /* 0x000000ff0000720c */ /* 0x000fda0000784270 */
[----:B0-----:R-:W-:Y:S05]  /*27e0*/  @!P4 BRA `(.L_x_40) ;  /* 0x000000000004c947 */ /* 0x001fea0003800000 */
[----:B------:R0:W5:Y:S02]  /*27f0*/  LDG.E.LTC128B R18, desc[UR36][R4.64+0x4] ;  /* 0x0000042404127981 */ /* 0x000164000c1e1920 */
.L_x_40:
[----:B------:R-:W-:Y:S05]  /*2800*/  BSYNC B1 ;  /* 0x0000000000017941 */ /* 0x000fea0003800000 */
.L_x_39:
[----:B-----5:R-:W-:Y:S01]  /*2810*/  FMUL R6, R18, R91 ;  /* 0x0000005b12067220 */ /* 0x020fe20000400000 */
[----:B------:R-:W-:-:S03]  /*2820*/  LEA.HI.X R15, R10, R115, R7, 0x2, P1 ;  /* 0x000000730a0f7211 */ /* 0x000fc600008f1407 */
[----:B------:R-:W-:-:S05]  /*2830*/  FFMA R25, R25, R90, R6 ;  /* 0x0000005a19197223 */ /* 0x000fca0000000006 */
[----:B------:R1:W-:Y:S04]  /*2840*/  @P4 STG.E desc[UR36][R8.64+0x4], R25 ;  /* 0x0000041908004986 */ /* 0x0003e8000c101924 */
[----:B------:R-:W2:Y:S01]  /*2850*/  @P3 LDG.E.LTC128B R18, desc[UR36][R14.64] ;  /* 0x000000240e123981 */ /* 0x000ea2000c1e1920 */
[----:B------:R-:W-:Y:S01]  /*2860*/  IADD3 R12, P1, P2, R94, R20, R12 ;  /* 0x000000145e0c7210 */ /* 0x000fe20007a3e00c */
[----:B------:R-:W-:Y:S01]  /*2870*/  BSSY B1, `(.L_x_41) ;  /* 0x0000010000017945 */ /* 0x000fe20003800000 */
[C---:B------:R-:W-:Y:S02]  /*2880*/  SHF.L.U64.HI R11, R96.reuse, 0x2, R97 ;  /* 0x00000002600b7819 */ /* 0x040fe40000010261 */
[----:B------:R-:W-:Y:S02]  /*2890*/  IADD3.X R13, R95, R107, R13, P1, P2 ;  /* 0x0000006b5f0d7210 */ /* 0x000fe40000fe440d */
[----:B------:R-:W-:-:S02]  /*28a0*/  LEA R10, P2, R96, R8, 0x2 ;  /* 0x00000008600a7211 */ /* 0x000fc400078410ff */
[----:B------:R-:W-:Y:S01]  /*28b0*/  ISETP.GT.AND P0, PT, R0, 0x8, P0 ;  /* 0x000000080000780c */ /* 0x000fe20000704270 */
[----:B------:R-:W-:Y:S01]  /*28c0*/  IMAD.WIDE.U32 R12, R19, R110, R12 ;  /* 0x0000006e130c7225 */ /* 0x000fe200078e000c */
[----:B------:R-:W-:-:S03]  /*28d0*/  ISETP.GT.AND P1, PT, R3, 0x8, PT ;  /* 0x000000080300780c */ /* 0x000fc60003f24270 */
[----:B------:R-:W-:Y:S01]  /*28e0*/  IMAD.X R11, R11, 0x1, R9, P2 ;  /* 0x000000010b0b7824 */ /* 0x000fe200010e0609 */
[----:B------:R-:W-:Y:S01]  /*28f0*/  LEA R6, P4, R12, R114, 0x2 ;  /* 0x000000720c067211 */ /* 0x000fe200078810ff */
[----:B------:R-:W-:Y:S02]  /*2900*/  IMAD.IADD R13, R109, 0x1, R13 ;  /* 0x000000016d0d7824 */ /* 0x000fe400078e020d */
[----:B--2---:R-:W-:-:S04]  /*2910*/  FMUL R7, R18, R91 ;  /* 0x0000005b12077220 */ /* 0x004fc80000400000 */
[----:B------:R-:W-:Y:S01]  /*2920*/  FFMA R15, R26, R90, R7 ;  /* 0x0000005a1a0f7223 */ /* 0x000fe20000000007 */
[----:B------:R-:W-:-:S04]  /*2930*/  LEA.HI.X R7, R12, R115, R13, 0x2, P4 ;  /* 0x000000730c077211 */ /* 0x000fc800020f140d */
[----:B------:R1:W-:Y:S01]  /*2940*/  @P3 STG.E desc[UR36][R10.64], R15 ;  /* 0x0000000f0a003986 */ /* 0x0003e2000c101924 */
[----:B------:R-:W-:Y:S05]  /*2950*/  @!P0 BRA `(.L_x_42) ;  /* 0x0000000000048947 */ /* 0x000fea0003800000 */
[----:B------:R2:W5:Y:S02]  /*2960*/  LDG.E.LTC128B R18, desc[UR36][R6.64+0x4] ;  /* 0x0000042406127981 */ /* 0x000564000c1e1920 */
.L_x_42:
[----:B------:R-:W-:Y:S05]  /*2970*/  BSYNC B1 ;  /* 0x0000000000017941 */ /* 0x000fea0003800000 */
.L_x_41:
[----:B-----5:R-:W-:Y:S01]  /*2980*/  FMUL R12, R18, R91 ;  /* 0x0000005b120c7220 */ /* 0x020fe20000400000 */
[----:B------:R-:W-:Y:S01]  /*2990*/  ISETP.GT.AND P3, PT, R0, RZ, P1 ;  /* 0x000000ff0000720c */ /* 0x000fe20000f64270 */
[----:B------:R-:W-:Y:S01]  /*29a0*/  BSSY B1, `(.L_x_43) ;  /* 0x0000006000017945 */ /* 0x000fe20003800000 */
[----:B------:R-:W-:Y:S01]  /*29b0*/  ISETP.GT.AND P2, PT, R3, 0x9, PT ;  /* 0x000000090300780c */ /* 0x000fe20003f44270 */
[----:B------:R-:W-:-:S05]  /*29c0*/  FFMA R27, R27, R90, R12 ;  /* 0x0000005a1b1b7223 */ /* 0x000fca000000000c */
[----:B------:R3:W-:Y:S05]  /*29d0*/  @P0 STG.E desc[UR36][R10.64+0x4], R27 ;  /* 0x0000041b0a000986 */ /* 0x0007ea000c101924 */
[----:B------:R-:W-:Y:S05]  /*29e0*/  @!P3 BRA `(.L_x_44) ;  /* 0x000000000004b947 */ /* 0x000fea0003800000 */
[----:B------:R4:W5:Y:S02]  /*29f0*/  LDG.E.LTC128B R18, desc[UR36][R4.64+0x20] ;  /* 0x0000202404127981 */ /* 0x000964000c1e1920 */
.L_x_44:
[----:B------:R-:W-:Y:S05]  /*2a00*/  BSYNC B1 ;  /* 0x0000000000017941 */ /* 0x000fea0003800000 */
.L_x_43:
[----:B-----5:R-:W-:Y:S01]  /*2a10*/  FMUL R13, R18, R91 ;  /* 0x0000005b120d7220 */ /* 0x020fe20000400000 */
[----:B------:R-:W-:Y:S01]  /*2a20*/  ISETP.GT.AND P0, PT, R0, RZ, P2 ;  /* 0x000000ff0000720c */ /* 0x000fe20001704270 */
[----:B------:R-:W-:Y:S02]  /*2a30*/  BSSY B1, `(.L_x_45) ;  /* 0x0000005000017945 */ /* 0x000fe40003800000 */
[----:B------:R-:W-:-:S05]  /*2a40*/  FFMA R13, R28, R90, R13 ;  /* 0x0000005a1c0d7223 */ /* 0x000fca000000000d */
[----:B------:R0:W-:Y:S05]  /*2a50*/  @P3 STG.E desc[UR36][R8.64+0x20], R13 ;  /* 0x0000200d08003986 */ /* 0x0001ea000c101924 */
[----:B------:R-:W-:Y:S05]  /*2a60*/  @!P0 BRA `(.L_x_46) ;  /* 0x0000000000048947 */ /* 0x000fea0003800000 */
[----:B------:R0:W5:Y:S02]  /*2a70*/  LDG.E.LTC128B R18, desc[UR36][R4.64+0x24] ;  /* 0x0000242404127981 */ /* 0x000164000c1e1920 */
.L_x_46:
[----:B------:R-:W-:Y:S05]  /*2a80*/  BSYNC B1 ;  /* 0x0000000000017941 */ /* 0x000fea0003800000 */
.L_x_45:
[----:B-----5:R-:W-:Y:S01]  /*2a90*/  FMUL R12, R18, R91 ;  /* 0x0000005b120c7220 */ /* 0x020fe20000400000 */
[----:B------:R-:W-:Y:S01]  /*2aa0*/  ISETP.GT.AND P1, PT, R0, 0x8, P1 ;  /* 0x000000080000780c */ /* 0x000fe20000f24270 */
[----:B------:R-:W-:Y:S02]  /*2ab0*/  BSSY B1, `(.L_x_47) ;  /* 0x0000005000017945 */ /* 0x000fe40003800000 */
[----:B------:R-:W-:-:S05]  /*2ac0*/  FFMA R29, R29, R90, R12 ;  /* 0x0000005a1d1d7223 */ /* 0x000fca000000000c */
[----:B------:R0:W-:Y:S05]  /*2ad0*/  @P0 STG.E desc[UR36][R8.64+0x24], R29 ;  /* 0x0000241d08000986 */ /* 0x0001ea000c101924 */
[----:B------:R-:W-:Y:S05]  /*2ae0*/  @!P1 BRA `(.L_x_48) ;  /* 0x0000000000049947 */ /* 0x000fea0003800000 */
[----:B------:R0:W5:Y:S02]  /*2af0*/  LDG.E.LTC128B R18, desc[UR36][R6.64+0x20] ;  /* 0x0000202406127981 */ /* 0x000164000c1e1920 */
.L_x_48:
[----:B------:R-:W-:Y:S05]  /*2b00*/  BSYNC B1 ;  /* 0x0000000000017941 */ /* 0x000fea0003800000 */
.L_x_47:
[----:B0----5:R-:W-:Y:S01]  /*2b10*/  FMUL R13, R18, R91 ;  /* 0x0000005b120d7220 */ /* 0x021fe20000400000 */
[----:B------:R-:W-:Y:S01]  /*2b20*/  ISETP.GT.AND P2, PT, R0, 0x8, P2 ;  /* 0x000000080000780c */ /* 0x000fe20001744270 */
[----:B------:R-:W-:Y:S01]  /*2b30*/  BSSY B1, `(.L_x_49) ;  /* 0x0000006000017945 */ /* 0x000fe20003800000 */
[----:B------:R-:W-:Y:S01]  /*2b40*/  ISETP.GT.AND P0, PT, R3, 0x10, PT ;  /* 0x000000100300780c */ /* 0x000fe20003f04270 */
[----:B------:R-:W-:-:S05]  /*2b50*/  FFMA R13, R30, R90, R13 ;  /* 0x0000005a1e0d7223 */ /* 0x000fca000000000d */
[----:B------:R0:W-:Y:S05]  /*2b60*/  @P1 STG.E desc[UR36][R10.64+0x20], R13 ;  /* 0x0000200d0a001986 */ /* 0x0001ea000c101924 */
[----:B------:R-:W-:Y:S05]  /*2b70*/  @!P2 BRA `(.L_x_50) ;  /* 0x000000000004a947 */ /* 0x000fea0003800000 */
[----:B------:R0:W5:Y:S02]  /*2b80*/  LDG.E.LTC128B R18, desc[UR36][R6.64+0x24] ;  /* 0x0000242406127981 */ /* 0x000164000c1e1920 */
.L_x_50:
[----:B------:R-:W-:Y:S05]  /*2b90*/  BSYNC B1 ;  /* 0x0000000000017941 */ /* 0x000fea0003800000 */
.L_x_49:
        /* <DEDUP_REMOVED lines=8> */
.L_x_52:
[----:B------:R-:W-:Y:S05]  /*2c20*/  BSYNC B1 ;  /* 0x0000000000017941 */ /* 0x000fea0003800000 */
.L_x_51:
[----:B0----5:R-:W-:Y:S01]  /*2c30*/  FMUL R13, R18, R91 ;  /* 0x0000005b120d7220 */ /* 0x021fe20000400000 */
[----:B------:R-:W-:Y:S01]  /*2c40*/  ISETP.GT.AND P2, PT, R0, RZ, P1 ;  /* 0x000000ff0000720c */ /* 0x000fe20000f44270 */
[----:B------:R-:W-:Y:S02]  /*2c50*/  BSSY B1, `(.L_x_53) ;  /* 0x0000005000017945 */ /* 0x000fe40003800000 */
[----:B------:R-:W-:-:S05]  /*2c60*/  FFMA R13, R32, R90, R13 ;  /* 0x0000005a200d7223 */ /* 0x000fca000000000d */
[----:B------:R0:W-:Y:S05]  /*2c70*/  @P3 STG.E desc[UR36][R8.64+0x40], R13 ;  /* 0x0000400d08003986 */ /* 0x0001ea000c101924 */
[----:B------:R-:W-:Y:S05]  /*2c80*/  @!P2 BRA `(.L_x_54) ;  /* 0x000000000004a947 */ /* 0x000fea0003800000 */
[----:B------:R0:W5:Y:S02]  /*2c90*/  LDG.E.LTC128B R18, desc[UR36][R4.64+0x44] ;  /* 0x0000442404127981 */ /* 0x000164000c1e1920 */
.L_x_54:
[----:B------:R-:W-:Y:S05]  /*2ca0*/  BSYNC B1 ;  /* 0x0000000000017941 */ /* 0x000fea0003800000 */
.L_x_53:
[----:B-----5:R-:W-:Y:S01]  /*2cb0*/  FMUL R12, R18, R91 ;  /* 0x0000005b120c7220 */ /* 0x020fe20000400000 */
[----:B------:R-:W-:Y:S01]  /*2cc0*/  ISETP.GT.AND P0, PT, R0, 0x8, P0 ;  /* 0x000000080000780c */ /* 0x000fe20000704270 */
[----:B------:R-:W-:Y:S02]  /*2cd0*/  BSSY B1, `(.L_x_55) ;  /* 0x0000005000017945 */ /* 0x000fe40003800000 */
[----:B------:R-:W-:-:S05]  /*2ce0*/  FFMA R33, R33, R90, R12 ;  /* 0x0000005a21217223 */ /* 0x000fca000000000c */
[----:B------:R0:W-:Y:S05]  /*2cf0*/  @P2 STG.E desc[UR36][R8.64+0x44], R33 ;  /* 0x0000442108002986 */ /* 0x0001ea000c101924 */
[----:B------:R-:W-:Y:S05]  /*2d00*/  @!P0 BRA `(.L_x_56) ;  /* 0x0000000000048947 */ /* 0x000fea0003800000 */
[----:B------:R0:W5:Y:S02]  /*2d10*/  LDG.E.LTC128B R18, desc[UR36][R6.64+0x40] ;  /* 0x0000402406127981 */ /* 0x000164000c1e1920 */
.L_x_56:
[----:B------:R-:W-:Y:S05]  /*2d20*/  BSYNC B1 ;  /* 0x0000000000017941 */ /* 0x000fea0003800000 */
.L_x_55:
        /* <DEDUP_REMOVED lines=8> */
.L_x_58:
[----:B------:R-:W-:Y:S05]  /*2db0*/  BSYNC B1 ;  /* 0x0000000000017941 */ /* 0x000fea0003800000 */
.L_x_57:
        /* <DEDUP_REMOVED lines=8> */
.L_x_60:
[----:B------:R-:W-:Y:S05]  /*2e40*/  BSYNC B1 ;  /* 0x0000000000017941 */ /* 0x000fea0003800000 */
.L_x_59:
[----:B0----5:R-:W-:Y:S01]  /*2e50*/  FMUL R13, R18, R91 ;  /* 0x0000005b120d7220 */ /* 0x021fe20000400000 */
[----:B------:R-:W-:Y:S01]  /*2e60*/  ISETP.GT.AND P1, PT, R0, RZ, P0 ;  /* 0x000000ff0000720c */ /* 0x000fe20000724270 */
[----:B------:R-:W-:Y:S02]  /*2e70*/  BSSY B1, `(.L_x_61) ;  /* 0x0000005000017945 */ /* 0x000fe40003800000 */
[----:B------:R-:W-:-:S05]  /*2e80*/  FFMA R13, R36, R90, R13 ;  /* 0x0000005a240d7223 */ /* 0x000fca000000000d */
[----:B------:R0:W-:Y:S05]  /*2e90*/  @P3 STG.E desc[UR36][R8.64+0x60], R13 ;  /* 0x0000600d08003986 */ /* 0x0001ea000c101924 */
[----:B------:R-:W-:Y:S05]  /*2ea0*/  @!P1 BRA `(.L_x_62) ;  /* 0x0000000000049947 */ /* 0x000fea0003800000 */
[----:B------:R0:W5:Y:S02]  /*2eb0*/  LDG.E.LTC128B R18, desc[UR36][R4.64+0x64] ;  /* 0x0000642404127981 */ /* 0x000164000c1e1920 */
.L_x_62:
[----:B------:R-:W-:Y:S05]  /*2ec0*/  BSYNC B1 ;  /* 0x0000000000017941 */ /* 0x000fea0003800000 */
.L_x_61:
[----:B-----5:R-:W-:Y:S01]  /*2ed0*/  FMUL R12, R18, R91 ;  /* 0x0000005b120c7220 */ /* 0x020fe20000400000 */
[----:B------:R-:W-:Y:S01]  /*2ee0*/  ISETP.GT.AND P2, PT, R0, 0x8, P2 ;  /* 0x000000080000780c */ /* 0x000fe20001744270 */
[----:B------:R-:W-:Y:S02]  /*2ef0*/  BSSY B1, `(.L_x_63) ;  /* 0x0000005000017945 */ /* 0x000fe40003800000 */
[----:B------:R-:W-:-:S05]  /*2f00*/  FFMA R37, R37, R90, R12 ;  /* 0x0000005a25257223 */ /* 0x000fca000000000c */
[----:B------:R0:W-:Y:S05]  /*2f10*/  @P1 STG.E desc[UR36][R8.64+0x64], R37 ;  /* 0x0000642508001986 */ /* 0x0001ea000c101924 */
[----:B------:R-:W-:Y:S05]  /*2f20*/  @!P2 BRA `(.L_x_64) ;  /* 0x000000000004a947 */ /* 0x000fea0003800000 */
[----:B------:R0:W5:Y:S02]  /*2f30*/  LDG.E.LTC128B R18, desc[UR36][R6.64+0x60] ;  /* 0x0000602406127981 */ /* 0x000164000c1e1920 */
.L_x_64:
[----:B------:R-:W-:Y:S05]  /*2f40*/  BSYNC B1 ;  /* 0x0000000000017941 */ /* 0x000fea0003800000 */
.L_x_63:
        /* <DEDUP_REMOVED lines=8> */
.L_x_66:
[----:B------:R-:W-:Y:S05]  /*2fd0*/  BSYNC B1 ;  /* 0x0000000000017941 */ /* 0x000fea0003800000 */
.L_x_65:
        /* <DEDUP_REMOVED lines=8> */
.L_x_68:
[----:B------:R-:W-:Y:S05]  /*3060*/  BSYNC B1 ;  /* 0x0000000000017941 */ /* 0x000fea0003800000 */
.L_x_67:
[----:B0----5:R-:W-:Y:S01]  /*3070*/  FMUL R13, R18, R91 ;  /* 0x0000005b120d7220 */ /* 0x021fe20000400000 */
[----:B------:R-:W-:Y:S01]  /*3080*/  ISETP.GT.AND P0, PT, R0, RZ, P2 ;  /* 0x000000ff0000720c */ /* 0x000fe20001704270 */
[----:B------:R-:W-:Y:S02]  /*3090*/  BSSY B1, `(.L_x_69) ;  /* 0x0000005000017945 */ /* 0x000fe40003800000 */
[----:B------:R-:W-:-:S05]  /*30a0*/  FFMA R13, R40, R90, R13 ;  /* 0x0000005a280d7223 */ /* 0x000fca000000000d */
[----:B------:R0:W-:Y:S05]  /*30b0*/  @P3 STG.E desc[UR36][R8.64+0x80], R13 ;  /* 0x0000800d08003986 */ /* 0x0001ea000c101924 */
[----:B------:R-:W-:Y:S05]  /*30c0*/  @!P0 BRA `(.L_x_70) ;  /* 0x0000000000048947 */ /* 0x000fea0003800000 */
[----:B------:R0:W5:Y:S02]  /*30d0*/  LDG.E.LTC128B R18, desc[UR36][R4.64+0x84] ;  /* 0x0000842404127981 */ /* 0x000164000c1e1920 */
.L_x_70:
[----:B------:R-:W-:Y:S05]  /*30e0*/  BSYNC B1 ;  /* 0x0000000000017941 */ /* 0x000fea0003800000 */
.L_x_69:
[----:B-----5:R-:W-:Y:S01]  /*30f0*/  FMUL R12, R18, R91 ;  /* 0x0000005b120c7220 */ /* 0x020fe20000400000 */
[----:B------:R-:W-:Y:S01]  /*3100*/  ISETP.GT.AND P1, PT, R0, 0x8, P1 ;  /* 0x000000080000780c */ /* 0x000fe20000f24270 */
[----:B------:R-:W-:Y:S02]  /*3110*/  BSSY B1, `(.L_x_71) ;  /* 0x0000005000017945 */ /* 0x000fe40003800000 */
[----:B------:R-:W-:-:S05]  /*3120*/  FFMA R41, R41, R90, R12 ;  /* 0x0000005a29297223 */ /* 0x000fca000000000c */
[----:B------:R0:W-:Y:S05]  /*3130*/  @P0 STG.E desc[UR36][R8.64+0x84], R41 ;  /* 0x0000842908000986 */ /* 0x0001ea000c101924 */
[----:B------:R-:W-:Y:S05]  /*3140*/  @!P1 BRA `(.L_x_72) ;  /* 0x0000000000049947 */ /* 0x000fea0003800000 */
[----:B------:R0:W5:Y:S02]  /*3150*/  LDG.E.LTC128B R18, desc[UR36][R6.64+0x80] ;  /* 0x0000802406127981 */ /* 0x000164000c1e1920 */
.L_x_72:
[----:B------:R-:W-:Y:S05]  /*3160*/  BSYNC B1 ;  /* 0x0000000000017941 */ /* 0x000fea0003800000 */
.L_x_71:
        /* <DEDUP_REMOVED lines=8> */
.L_x_74:
[----:B------:R-:W-:Y:S05]  /*31f0*/  BSYNC B1 ;  /* 0x0000000000017941 */ /* 0x000fea0003800000 */
.L_x_73:
        /* <DEDUP_REMOVED lines=8> */
.L_x_76:
[----:B------:R-:W-:Y:S05]  /*3280*/  BSYNC B1 ;  /* 0x0000000000017941 */ /* 0x000fea0003800000 */
.L_x_75:
[----:B0----5:R-:W-:Y:S01]  /*3290*/  FMUL R13, R18, R91 ;  /* 0x0000005b120d7220 */ /* 0x021fe20000400000 */
[----:B------:R-:W-:Y:S01]  /*32a0*/  ISETP.GT.AND P2, PT, R0, RZ, P1 ;  /* 0x000000ff0000720c */ /* 0x000fe20000f44270 */
[----:B------:R-:W-:Y:S02]  /*32b0*/  BSSY B1, `(.L_x_77) ;  /* 0x0000005000017945 */ /* 0x000fe40003800000 */
[----:B------:R-:W-:-:S05]  /*32c0*/  FFMA R13, R44, R90, R13 ;  /* 0x0000005a2c0d7223 */ /* 0x000fca000000000d */
[----:B------:R0:W-:Y:S05]  /*32d0*/  @P3 STG.E desc[UR36][R8.64+0xa0], R13 ;  /* 0x0000a00d08003986 */ /* 0x0001ea000c101924 */
[----:B------:R-:W-:Y:S05]  /*32e0*/  @!P2 BRA `(.L_x_78) ;  /* 0x000000000004a947 */ /* 0x000fea0003800000 */
[----:B------:R0:W5:Y:S02]  /*32f0*/  LDG.E.LTC128B R18, desc[UR36][R4.64+0xa4] ;  /* 0x0000a42404127981 */ /* 0x000164000c1e1920 */
.L_x_78:
[----:B------:R-:W-:Y:S05]  /*3300*/  BSYNC B1 ;  /* 0x0000000000017941 */ /* 0x000fea0003800000 */
.L_x_77:
[----:B-----5:R-:W-:Y:S01]  /*3310*/  FMUL R12, R18, R91 ;  /* 0x0000005b120c7220 */ /* 0x020fe20000400000 */
[----:B------:R-:W-:Y:S01]  /*3320*/  ISETP.GT.AND P0, PT, R0, 0x8, P0 ;  /* 0x000000080000780c */ /* 0x000fe20000704270 */
[----:B------:R-:W-:Y:S02]  /*3330*/  BSSY B1, `(.L_x_79) ;  /* 0x0000005000017945 */ /* 0x000fe40003800000 */
[----:B------:R-:W-:-:S05]  /*3340*/  FFMA R45, R45, R90, R12 ;  /* 0x0000005a2d2d7223 */ /* 0x000fca000000000c */
[----:B------:R0:W-:Y:S05]  /*3350*/  @P2 STG.E desc[UR36][R8.64+0xa4], R45 ;  /* 0x0000a42d08002986 */ /* 0x0001ea000c101924 */
[----:B------:R-:W-:Y:S05]  /*3360*/  @!P0 BRA `(.L_x_80) ;  /* 0x0000000000048947 */ /* 0x000fea0003800000 */
[----:B------:R0:W5:Y:S02]  /*3370*/  LDG.E.LTC128B R18, desc[UR36][R6.64+0xa0] ;  /* 0x0000a02406127981 */ /* 0x000164000c1e1920 */
.L_x_80:
[----:B------:R-:W-:Y:S05]  /*3380*/  BSYNC B1 ;  /* 0x0000000000017941 */ /* 0x000fea0003800000 */
.L_x_79:
        /* <DEDUP_REMOVED lines=8> */
.L_x_82:
[----:B------:R-:W-:Y:S05]  /*3410*/  BSYNC B1 ;  /* 0x0000000000017941 */ /* 0x000fea0003800000 */
.L_x_81:
        /* <DEDUP_REMOVED lines=8> */
.L_x_84:
[----:B------:R-:W-:Y:S05]  /*34a0*/  BSYNC B1 ;  /* 0x0000000000017941 */ /* 0x000fea0003800000 */
.L_x_83:
[----:B0----5:R-:W-:Y:S01]  /*34b0*/  FMUL R13, R18, R91 ;  /* 0x0000005b120d7220 */ /* 0x021fe20000400000 */
[----:B------:R-:W-:Y:S01]  /*34c0*/  ISETP.GT.AND P1, PT, R0, RZ, P0 ;  /* 0x000000ff0000720c */ /* 0x000fe20000724270 */
[----:B------:R-:W-:Y:S02]  /*34d0*/  BSSY B1, `(.L_x_85) ;  /* 0x0000005000017945 */ /* 0x000fe40003800000 */
[----:B------:R-:W-:-:S05]  /*34e0*/  FFMA R13, R48, R90, R13 ;  /* 0x0000005a300d7223 */ /* 0x000fca000000000d */
[----:B------:R0:W-:Y:S05]  /*34f0*/  @P3 STG.E desc[UR36][R8.64+0xc0], R13 ;  /* 0x0000c00d08003986 */ /* 0x0001ea000c101924 */
[----:B------:R-:W-:Y:S05]  /*3500*/  @!P1 BRA `(.L_x_86) ;  /* 0x0000000000049947 */ /* 0x000fea0003800000 */
[----:B------:R0:W5:Y:S02]  /*3510*/  LDG.E.LTC128B R18, desc[UR36][R4.64+0xc4] ;  /* 0x0000c42404127981 */ /* 0x000164000c1e1920 */
.L_x_86:
[----:B------:R-:W-:Y:S05]  /*3520*/  BSYNC B1 ;  /* 0x0000000000017941 */ /* 0x000fea0003800000 */
.L_x_85:
[----:B-----5:R-:W-:Y:S01]  /*3530*/  FMUL R12, R18, R91 ;  /* 0x0000005b120c7220 */ /* 0x020fe20000400000 */
[----:B------:R-:W-:Y:S01]  /*3540*/  ISETP.GT.AND P2, PT, R0, 0x8, P2 ;  /* 0x000000080000780c */ /* 0x000fe20001744270 */
[----:B------:R-:W-:Y:S02]  /*3550*/  BSSY B1, `(.L_x_87) ;  /* 0x0000005000017945 */ /* 0x000fe40003800000 */
[----:B------:R-:W-:-:S05]  /*3560*/  FFMA R49, R49, R90, R12 ;  /* 0x0000005a31317223 */ /* 0x000fca000000000c */
[----:B------:R0:W-:Y:S05]  /*3570*/  @P1 STG.E desc[UR36][R8.64+0xc4], R49 ;  /* 0x0000c43108001986 */ /* 0x0001ea000c101924 */
[----:B------:R-:W-:Y:S05]  /*3580*/  @!P2 BRA `(.L_x_88) ;  /* 0x000000000004a947 */ /* 0x000fea0003800000 */
[----:B------:R0:W5:Y:S02]  /*3590*/  LDG.E.LTC128B R18, desc[UR36][R6.64+0xc0] ;  /* 0x0000c02406127981 */ /* 0x000164000c1e1920 */
.L_x_88:
[----:B------:R-:W-:Y:S05]  /*35a0*/  BSYNC B1 ;  /* 0x0000000000017941 */ /* 0x000fea0003800000 */
.L_x_87:
        /* <DEDUP_REMOVED lines=8> */
.L_x_90:
[----:B------:R-:W-:Y:S05]  /*3630*/  BSYNC B1 ;  /* 0x0000000000017941 */ /* 0x000fea0003800000 */
.L_x_89:
        /* <DEDUP_REMOVED lines=8> */
.L_x_92:
[----:B------:R-:W-:Y:S05]  /*36c0*/  BSYNC B1 ;  /* 0x0000000000017941 */ /* 0x000fea0003800000 */
.L_x_91:
[----:B0----5:R-:W-:Y:S01]  /*36d0*/  FMUL R13, R18, R91 ;  /* 0x0000005b120d7220 */ /* 0x021fe20000400000 */
[----:B------:R-:W-:Y:S01]  /*36e0*/  ISETP.GT.AND P0, PT, R0, RZ, P2 ;  /* 0x000000ff0000720c */ /* 0x000fe20001704270 */
[----:B------:R-:W-:Y:S02]  /*36f0*/  BSSY B1, `(.L_x_93) ;  /* 0x0000005000017945 */ /* 0x000fe40003800000 */
[----:B------:R-:W-:-:S05]  /*3700*/  FFMA R13, R52, R90, R13 ;  /* 0x0000005a340d7223 */ /* 0x000fca000000000d */
[----:B------:R0:W-:Y:S05]  /*3710*/  @P3 STG.E desc[UR36][R8.64+0xe0], R13 ;  /* 0x0000e00d08003986 */ /* 0x0001ea000c101924 */
[----:B------:R-:W-:Y:S05]  /*3720*/  @!P0 BRA `(.L_x_94) ;  /* 0x0000000000048947 */ /* 0x000fea0003800000 */
[----:B------:R0:W5:Y:S02]  /*3730*/  LDG.E.LTC128B R18, desc[UR36][R4.64+0xe4] ;  /* 0x0000e42404127981 */ /* 0x000164000c1e1920 */
.L_x_94:
[----:B------:R-:W-:Y:S05]  /*3740*/  BSYNC B1 ;  /* 0x0000000000017941 */ /* 0x000fea0003800000 */
.L_x_93:
[----:B-----5:R-:W-:Y:S01]  /*3750*/  FMUL R12, R18, R91 ;  /* 0x0000005b120c7220 */ /* 0x020fe20000400000 */
[----:B------:R-:W-:Y:S01]  /*3760*/  ISETP.GT.AND P1, PT, R0, 0x8, P1 ;  /* 0x000000080000780c */ /* 0x000fe20000f24270 */
[----:B------:R-:W-:Y:S02]  /*3770*/  BSSY B1, `(.L_x_95) ;  /* 0x0000005000017945 */ /* 0x000fe40003800000 */
[----:B------:R-:W-:-:S05]  /*3780*/  FFMA R53, R53, R90, R12 ;  /* 0x0000005a35357223 */ /* 0x000fca000000000c */
[----:B------:R0:W-:Y:S05]  /*3790*/  @P0 STG.E desc[UR36][R8.64+0xe4], R53 ;  /* 0x0000e43508000986 */ /* 0x0001ea000c101924 */
[----:B------:R-:W-:Y:S05]  /*37a0*/  @!P1 BRA `(.L_x_96) ;  /* 0x0000000000049947 */ /* 0x000fea0003800000 */
[----:B------:R0:W5:Y:S02]  /*37b0*/  LDG.E.LTC128B R18, desc[UR36][R6.64+0xe0] ;  /* 0x0000e02406127981 */ /* 0x000164000c1e1920 */
.L_x_96:
[----:B------:R-:W-:Y:S05]  /*37c0*/  BSYNC B1 ;  /* 0x0000000000017941 */ /* 0x000fea0003800000 */
.L_x_95:
        /* <DEDUP_REMOVED lines=8> */
.L_x_98:
[----:B------:R-:W-:Y:S05]  /*3850*/  BSYNC B1 ;  /* 0x0000000000017941 */ /* 0x000fea0003800000 */
.L_x_97:
        /* <DEDUP_REMOVED lines=8> */
.L_x_100:
[----:B------:R-:W-:Y:S05]  /*38e0*/  BSYNC B1 ;  /* 0x0000000000017941 */ /* 0x000fea0003800000 */
.L_x_99:
[----:B0----5:R-:W-:Y:S01]  /*38f0*/  FMUL R13, R18, R91 ;  /* 0x0000005b120d7220 */ /* 0x021fe20000400000 */
[----:B------:R-:W-:Y:S01]  /*3900*/  ISETP.GT.AND P2, PT, R0, RZ, P1 ;  /* 0x000000ff0000720c */ /* 0x000fe20000f44270 */
[----:B------:R-:W-:Y:S02]  /*3910*/  BSSY B1, `(.L_x_101) ;  /* 0x0000005000017945 */ /* 0x000fe40003800000 */
[----:B------:R-:W-:-:S05]  /*3920*/  FFMA R13, R56, R90, R13 ;  /* 0x0000005a380d7223 */ /* 0x000fca000000000d */
[----:B------:R0:W-:Y:S05]  /*3930*/  @P3 STG.E desc[UR36][R8.64+0x100], R13 ;  /* 0x0001000d08003986 */ /* 0x0001ea000c101924 */
[----:B------:R-:W-:Y:S05]  /*3940*/  @!P2 BRA `(.L_x_102) ;  /* 0x000000000004a947 */ /* 0x000fea0003800000 */
[----:B------:R0:W5:Y:S02]  /*3950*/  LDG.E.LTC128B R18, desc[UR36][R4.64+0x104] ;  /* 0x0001042404127981 */ /* 0x000164000c1e1920 */
.L_x_102:
[----:B------:R-:W-:Y:S05]  /*3960*/  BSYNC B1 ;  /* 0x0000000000017941 */ /* 0x000fea0003800000 */
.L_x_101:
[----:B-----5:R-:W-:Y:S01]  /*3970*/  FMUL R12, R18, R91 ;  /* 0x0000005b120c7220 */ /* 0x020fe20000400000 */
[----:B------:R-:W-:Y:S01]  /*3980*/  ISETP.GT.AND P0, PT, R0, 0x8, P0 ;  /* 0x000000080000780c */ /* 0x000fe20000704270 */
[----:B------:R-:W-:Y:S02]  /*3990*/  BSSY B1, `(.L_x_103) ;  /* 0x0000005000017945 */ /* 0x000fe40003800000 */
[----:B------:R-:W-:-:S05]  /*39a0*/  FFMA R57, R57, R90, R12 ;  /* 0x0000005a39397223 */ /* 0x000fca000000000c */
[----:B------:R0:W-:Y:S05]  /*39b0*/  @P2 STG.E desc[UR36][R8.64+0x104], R57 ;  /* 0x0001043908002986 */ /* 0x0001ea000c101924 */
[----:B------:R-:W-:Y:S05]  /*39c0*/  @!P0 BRA `(.L_x_104) ;  /* 0x0000000000048947 */ /* 0x000fea0003800000 */
[----:B------:R0:W5:Y:S02]  /*39d0*/  LDG.E.LTC128B R18, desc[UR36][R6.64+0x100] ;  /* 0x0001002406127981 */ /* 0x000164000c1e1920 */
.L_x_104:
[----:B------:R-:W-:Y:S05]  /*39e0*/  BSYNC B1 ;  /* 0x0000000000017941 */ /* 0x000fea0003800000 */
.L_x_103:
        /* <DEDUP_REMOVED lines=8> */
.L_x_106:
[----:B------:R-:W-:Y:S05]  /*3a70*/  BSYNC B1 ;  /* 0x0000000000017941 */ /* 0x000fea0003800000 */
.L_x_105:
        /* <DEDUP_REMOVED lines=8> */
.L_x_108:
[----:B------:R-:W-:Y:S05]  /*3b00*/  BSYNC B1 ;  /* 0x0000000000017941 */ /* 0x000fea0003800000 */
.L_x_107:
[----:B0----5:R-:W-:Y:S01]  /*3b10*/  FMUL R13, R18, R91 ;  /* 0x0000005b120d7220 */ /* 0x021fe20000400000 */
[----:B------:R-:W-:Y:S01]  /*3b20*/  ISETP.GT.AND P1, PT, R0, RZ, P0 ;  /* 0x000000ff0000720c */ /* 0x000fe20000724270 */
[----:B------:R-:W-:Y:S02]  /*3b30*/  BSSY B1, `(.L_x_109) ;  /* 0x0000005000017945 */ /* 0x000fe40003800000 */
[----:B------:R-:W-:-:S05]  /*3b40*/  FFMA R13, R60, R90, R13 ;  /* 0x0000005a3c0d7223 */ /* 0x000fca000000000d */
[----:B------:R0:W-:Y:S05]  /*3b50*/  @P3 STG.E desc[UR36][R8.64+0x120], R13 ;  /* 0x0001200d08003986 */ /* 0x0001ea000c101924 */
[----:B------:R-:W-:Y:S05]  /*3b60*/  @!P1 BRA `(.L_x_110) ;  /* 0x0000000000049947 */ /* 0x000fea0003800000 */
[----:B------:R0:W5:Y:S02]  /*3b70*/  LDG.E.LTC128B R18, desc[UR36][R4.64+0x124] ;  /* 0x0001242404127981 */ /* 0x000164000c1e1920 */
.L_x_110:
[----:B------:R-:W-:Y:S05]  /*3b80*/  BSYNC B1 ;  /* 0x0000000000017941 */ /* 0x000fea0003800000 */
.L_x_109:
[----:B-----5:R-:W-:Y:S01]  /*3b90*/  FMUL R12, R18, R91 ;  /* 0x0000005b120c7220 */ /* 0x020fe20000400000 */
[----:B------:R-:W-:Y:S01]  /*3ba0*/  ISETP.GT.AND P2, PT, R0, 0x8, P2 ;  /* 0x000000080000780c */ /* 0x000fe20001744270 */
[----:B------:R-:W-:Y:S02]  /*3bb0*/  BSSY B1, `(.L_x_111) ;  /* 0x0000005000017945 */ /* 0x000fe40003800000 */
[----:B------:R-:W-:-:S05]  /*3bc0*/  FFMA R61, R61, R90, R12 ;  /* 0x0000005a3d3d7223 */ /* 0x000fca000000000c */
[----:B------:R0:W-:Y:S05]  /*3bd0*/  @P1 STG.E desc[UR36][R8.64+0x124], R61 ;  /* 0x0001243d08001986 */ /* 0x0001ea000c101924 */
[----:B------:R-:W-:Y:S05]  /*3be0*/  @!P2 BRA `(.L_x_112) ;  /* 0x000000000004a947 */ /* 0x000fea0003800000 */
[----:B------:R0:W5:Y:S02]  /*3bf0*/  LDG.E.LTC128B R18, desc[UR36][R6.64+0x120] ;  /* 0x0001202406127981 */ /* 0x000164000c1e1920 */
.L_x_112:
[----:B------:R-:W-:Y:S05]  /*3c00*/  BSYNC B1 ;  /* 0x0000000000017941 */ /* 0x000fea0003800000 */
.L_x_111:
        /* <DEDUP_REMOVED lines=8> */
.L_x_114:
[----:B------:R-:W-:Y:S05]  /*3c90*/  BSYNC B1 ;  /* 0x0000000000017941 */ /* 0x000fea0003800000 */
.L_x_113:
        /* <DEDUP_REMOVED lines=8> */
.L_x_116:
[----:B------:R-:W-:Y:S05]  /*3d20*/  BSYNC B1 ;  /* 0x0000000000017941 */ /* 0x000fea0003800000 */
.L_x_115:
[----:B0----5:R-:W-:Y:S01]  /*3d30*/  FMUL R13, R18, R91 ;  /* 0x0000005b120d7220 */ /* 0x021fe20000400000 */
[----:B------:R-:W-:Y:S01]  /*3d40*/  ISETP.GT.AND P0, PT, R0, RZ, P2 ;  /* 0x000000ff0000720c */ /* 0x000fe20001704270 */
[----:B------:R-:W-:Y:S02]  /*3d50*/  BSSY B1, `(.L_x_117) ;  /* 0x0000005000017945 */ /* 0x000fe40003800000 */
[----:B------:R-:W-:-:S05]  /*3d60*/  FFMA R13, R64, R90, R13 ;  /* 0x0000005a400d7223 */ /* 0x000fca000000000d */
[----:B------:R0:W-:Y:S05]  /*3d70*/  @P3 STG.E desc[UR36][R8.64+0x140], R13 ;  /* 0x0001400d08003986 */ /* 0x0001ea000c101924 */
[----:B------:R-:W-:Y:S05]  /*3d80*/  @!P0 BRA `(.L_x_118) ;  /* 0x0000000000048947 */ /* 0x000fea0003800000 */
[----:B------:R0:W5:Y:S02]  /*3d90*/  LDG.E.LTC128B R18, desc[UR36][R4.64+0x144] ;  /* 0x0001442404127981 */ /* 0x000164000c1e1920 */
.L_x_118:
[----:B------:R-:W-:Y:S05]  /*3da0*/  BSYNC B1 ;  /* 0x0000000000017941 */ /* 0x000fea0003800000 */
.L_x_117:
[----:B-----5:R-:W-:Y:S01]  /*3db0*/  FMUL R12, R18, R91 ;  /* 0x0000005b120c7220 */ /* 0x020fe20000400000 */
[----:B------:R-:W-:Y:S01]  /*3dc0*/  ISETP.GT.AND P1, PT, R0, 0x8, P1 ;  /* 0x000000080000780c */ /* 0x000fe20000f24270 */
[----:B------:R-:W-:Y:S02]  /*3dd0*/  BSSY B1, `(.L_x_119) ;  /* 0x0000005000017945 */ /* 0x000fe40003800000 */
[----:B------:R-:W-:-:S05]  /*3de0*/  FFMA R65, R65, R90, R12 ;  /* 0x0000005a41417223 */ /* 0x000fca000000000c */
[----:B------:R0:W-:Y:S05]  /*3df0*/  @P0 STG.E desc[UR36][R8.64+0x144], R65 ;  /* 0x0001444108000986 */ /* 0x0001ea000c101924 */
[----:B------:R-:W-:Y:S05]  /*3e00*/  @!P1 BRA `(.L_x_120) ;  /* 0x0000000000049947 */ /* 0x000fea0003800000 */
[----:B------:R0:W5:Y:S02]  /*3e10*/  LDG.E.LTC128B R18, desc[UR36][R6.64+0x140] ;  /* 0x0001402406127981 */ /* 0x000164000c1e1920 */
.L_x_120:
[----:B------:R-:W-:Y:S05]  /*3e20*/  BSYNC B1 ;  /* 0x0000000000017941 */ /* 0x000fea0003800000 */
.L_x_119:
        /* <DEDUP_REMOVED lines=8> */
.L_x_122:
[----:B------:R-:W-:Y:S05]  /*3eb0*/  BSYNC B1 ;  /* 0x0000000000017941 */ /* 0x000fea0003800000 */
.L_x_121:
        /* <DEDUP_REMOVED lines=8> */
.L_x_124:
[----:B------:R-:W-:Y:S05]  /*3f40*/  BSYNC B1 ;  /* 0x0000000000017941 */ /* 0x000fea0003800000 */
.L_x_123:
[----:B0----5:R-:W-:Y:S01]  /*3f50*/  FMUL R13, R18, R91 ;  /* 0x0000005b120d7220 */ /* 0x021fe20000400000 */
[----:B------:R-:W-:Y:S01]  /*3f60*/  ISETP.GT.AND P2, PT, R0, RZ, P1 ;  /* 0x000000ff0000720c */ /* 0x000fe20000f44270 */
[----:B------:R-:W-:Y:S02]  /*3f70*/  BSSY B1, `(.L_x_125) ;  /* 0x0000005000017945 */ /* 0x000fe40003800000 */
[----:B------:R-:W-:-:S05]  /*3f80*/  FFMA R13, R68, R90, R13 ;  /* 0x0000005a440d7223 */ /* 0x000fca000000000d */
[----:B------:R0:W-:Y:S05]  /*3f90*/  @P3 STG.E desc[UR36][R8.64+0x160], R13 ;  /* 0x0001600d08003986 */ /* 0x0001ea000c101924 */
[----:B------:R-:W-:Y:S05]  /*3fa0*/  @!P2 BRA `(.L_x_126) ;  /* 0x000000000004a947 */ /* 0x000fea0003800000 */
[----:B------:R0:W5:Y:S02]  /*3fb0*/  LDG.E.LTC128B R18, desc[UR36][R4.64+0x164] ;  /* 0x0001642404127981 */ /* 0x000164000c1e1920 */
.L_x_126:
[----:B------:R-:W-:Y:S05]  /*3fc0*/  BSYNC B1 ;  /* 0x0000000000017941 */ /* 0x000fea0003800000 */
.L_x_125:
[----:B-----5:R-:W-:Y:S01]  /*3fd0*/  FMUL R12, R18, R91 ;  /* 0x0000005b120c7220 */ /* 0x020fe20000400000 */
[----:B------:R-:W-:Y:S01]  /*3fe0*/  ISETP.GT.AND P0, PT, R0, 0x8, P0 ;  /* 0x000000080000780c */ /* 0x000fe20000704270 */
[----:B------:R-:W-:Y:S02]  /*3ff0*/  BSSY B1, `(.L_x_127) ;  /* 0x0000005000017945 */ /* 0x000fe40003800000 */
[----:B------:R-:W-:-:S05]  /*4000*/  FFMA R69, R69, R90, R12 ;  /* 0x0000005a45457223 */ /* 0x000fca000000000c */
[----:B------:R0:W-:Y:S05]  /*4010*/  @P2 STG.E desc[UR36][R8.64+0x164], R69 ;  /* 0x0001644508002986 */ /* 0x0001ea000c101924 */
[----:B------:R-:W-:Y:S05]  /*4020*/  @!P0 BRA `(.L_x_128) ;  /* 0x0000000000048947 */ /* 0x000fea0003800000 */
[----:B------:R0:W5:Y:S02]  /*4030*/  LDG.E.LTC128B R18, desc[UR36][R6.64+0x160] ;  /* 0x0001602406127981 */ /* 0x000164000c1e1920 */
.L_x_128:
[----:B------:R-:W-:Y:S05]  /*4040*/  BSYNC B1 ;  /* 0x0000000000017941 */ /* 0x000fea0003800000 */
.L_x_127:
        /* <DEDUP_REMOVED lines=8> */
.L_x_130:
[----:B------:R-:W-:Y:S05]  /*40d0*/  BSYNC B1 ;  /* 0x0000000000017941 */ /* 0x000fea0003800000 */
.L_x_129:
        /* <DEDUP_REMOVED lines=8> */
.L_x_132:
[----:B------:R-:W-:Y:S05]  /*4160*/  BSYNC B1 ;  /* 0x0000000000017941 */ /* 0x000fea0003800000 */
.L_x_131:
[----:B0----5:R-:W-:Y:S01]  /*4170*/  FMUL R13, R18, R91 ;  /* 0x0000005b120d7220 */ /* 0x021fe20000400000 */
[----:B------:R-:W-:Y:S01]  /*4180*/  ISETP.GT.AND P1, PT, R0, RZ, P0 ;  /* 0x000000ff0000720c */ /* 0x000fe20000724270 */
[----:B------:R-:W-:Y:S02]  /*4190*/  BSSY B1, `(.L_x_133) ;  /* 0x0000005000017945 */ /* 0x000fe40003800000 */
[----:B------:R-:W-:-:S05]  /*41a0*/  FFMA R13, R72, R90, R13 ;  /* 0x0000005a480d7223 */ /* 0x000fca000000000d */
[----:B------:R0:W-:Y:S05]  /*41b0*/  @P3 STG.E desc[UR36][R8.64+0x180], R13 ;  /* 0x0001800d08003986 */ /* 0x0001ea000c101924 */
[----:B------:R-:W-:Y:S05]  /*41c0*/  @!P1 BRA `(.L_x_134) ;  /* 0x0000000000049947 */ /* 0x000fea0003800000 */
[----:B------:R0:W5:Y:S02]  /*41d0*/  LDG.E.LTC128B R18, desc[UR36][R4.64+0x184] ;  /* 0x0001842404127981 */ /* 0x000164000c1e1920 */
.L_x_134:
[----:B------:R-:W-:Y:S05]  /*41e0*/  BSYNC B1 ;  /* 0x0000000000017941 */ /* 0x000fea0003800000 */
.L_x_133:
[----:B-----5:R-:W-:Y:S01]  /*41f0*/  FMUL R12, R18, R91 ;  /* 0x0000005b120c7220 */ /* 0x020fe20000400000 */
[----:B------:R-:W-:Y:S01]  /*4200*/  ISETP.GT.AND P2, PT, R0, 0x8, P2 ;  /* 0x000000080000780c */ /* 0x000fe20001744270 */
[----:B------:R-:W-:Y:S02]  /*4210*/  BSSY B1, `(.L_x_135) ;  /* 0x0000005000017945 */ /* 0x000fe40003800000 */
[----:B------:R-:W-:-:S05]  /*4220*/  FFMA R73, R73, R90, R12 ;  /* 0x0000005a49497223 */ /* 0x000fca000000000c */
[----:B------:R0:W-:Y:S05]  /*4230*/  @P1 STG.E desc[UR36][R8.64+0x184], R73 ;  /* 0x0001844908001986 */ /* 0x0001ea000c101924 */
[----:B------:R-:W-:Y:S05]  /*4240*/  @!P2 BRA `(.L_x_136) ;  /* 0x000000000004a947 */ /* 0x000fea0003800000 */
[----:B------:R0:W5:Y:S02]  /*4250*/  LDG.E.LTC128B R18, desc[UR36][R6.64+0x180] ;  /* 0x0001802406127981 */ /* 0x000164000c1e1920 */
.L_x_136:
[----:B------:R-:W-:Y:S05]  /*4260*/  BSYNC B1 ;  /* 0x0000000000017941 */ /* 0x000fea0003800000 */
.L_x_135:
        /* <DEDUP_REMOVED lines=8> */
.L_x_138:
[----:B------:R-:W-:Y:S05]  /*42f0*/  BSYNC B1 ;  /* 0x0000000000017941 */ /* 0x000fea0003800000 */
.L_x_137:
        /* <DEDUP_REMOVED lines=8> */
.L_x_140:
[----:B------:R-:W-:Y:S05]  /*4380*/  BSYNC B1 ;  /* 0x0000000000017941 */ /* 0x000fea0003800000 */
.L_x_139:
[----:B0----5:R-:W-:Y:S01]  /*4390*/  FMUL R13, R18, R91 ;  /* 0x0000005b120d7220 */ /* 0x021fe20000400000 */
[----:B------:R-:W-:Y:S01]  /*43a0*/  ISETP.GT.AND P0, PT, R0, RZ, P2 ;  /* 0x000000ff0000720c */ /* 0x000fe20001704270 */
[----:B------:R-:W-:Y:S02]  /*43b0*/  BSSY B1, `(.L_x_141) ;  /* 0x0000005000017945 */ /* 0x000fe40003800000 */
[----:B------:R-:W-:-:S05]  /*43c0*/  FFMA R13, R76, R90, R13 ;  /* 0x0000005a4c0d7223 */ /* 0x000fca000000000d */
[----:B------:R0:W-:Y:S05]  /*43d0*/  @P3 STG.E desc[UR36][R8.64+0x1a0], R13 ;  /* 0x0001a00d08003986 */ /* 0x0001ea000c101924 */
[----:B------:R-:W-:Y:S05]  /*43e0*/  @!P0 BRA `(.L_x_142) ;  /* 0x0000000000048947 */ /* 0x000fea0003800000 */
[----:B------:R0:W5:Y:S02]  /*43f0*/  LDG.E.LTC128B R18, desc[UR36][R4.64+0x1a4] ;  /* 0x0001a42404127981 */ /* 0x000164000c1e1920 */
.L_x_142:
[----:B------:R-:W-:Y:S05]  /*4400*/  BSYNC B1 ;  /* 0x0000000000017941 */ /* 0x000fea0003800000 */
.L_x_141:
[----:B-----5:R-:W-:Y:S01]  /*4410*/  FMUL R12, R18, R91 ;  /* 0x0000005b120c7220 */ /* 0x020fe20000400000 */
[----:B------:R-:W-:Y:S01]  /*4420*/  ISETP.GT.AND P1, PT, R0, 0x8, P1 ;  /* 0x000000080000780c */ /* 0x000fe20000f24270 */
[----:B------:R-:W-:Y:S02]  /*4430*/  BSSY B1, `(.L_x_143) ;  /* 0x0000005000017945 */ /* 0x000fe40003800000 */
[----:B------:R-:W-:-:S05]  /*4440*/  FFMA R77, R77, R90, R12 ;  /* 0x0000005a4d4d7223 */ /* 0x000fca000000000c */
[----:B------:R0:W-:Y:S05]  /*4450*/  @P0 STG.E desc[UR36][R8.64+0x1a4], R77 ;  /* 0x0001a44d08000986 */ /* 0x0001ea000c101924 */
[----:B------:R-:W-:Y:S05]  /*4460*/  @!P1 BRA `(.L_x_144) ;  /* 0x0000000000049947 */ /* 0x000fea0003800000 */
[----:B------:R0:W5:Y:S02]  /*4470*/  LDG.E.LTC128B R18, desc[UR36][R6.64+0x1a0] ;  /* 0x0001a02406127981 */ /* 0x000164000c1e1920 */
.L_x_144:
[----:B------:R-:W-:Y:S05]  /*4480*/  BSYNC B1 ;  /* 0x0000000000017941 */ /* 0x000fea0003800000 */
.L_x_143:
        /* <DEDUP_REMOVED lines=8> */
.L_x_146:
[----:B------:R-:W-:Y:S05]  /*4510*/  BSYNC B1 ;  /* 0x0000000000017941 */ /* 0x000fea0003800000 */
.L_x_145:
        /* <DEDUP_REMOVED lines=8> */
.L_x_148:
[----:B------:R-:W-:Y:S05]  /*45a0*/  BSYNC B1 ;  /* 0x0000000000017941 */ /* 0x000fea0003800000 */
.L_x_147:
[----:B0----5:R-:W-:Y:S01]  /*45b0*/  FMUL R13, R18, R91 ;  /* 0x0000005b120d7220 */ /* 0x021fe20000400000 */
[----:B------:R-:W-:Y:S01]  /*45c0*/  ISETP.GT.AND P2, PT, R0, RZ, P1 ;  /* 0x000000ff0000720c */ /* 0x000fe20000f44270 */
[----:B------:R-:W-:Y:S02]  /*45d0*/  BSSY B1, `(.L_x_149) ;  /* 0x0000005000017945 */ /* 0x000fe40003800000 */
[----:B------:R-:W-:-:S05]  /*45e0*/  FFMA R13, R80, R90, R13 ;  /* 0x0000005a500d7223 */ /* 0x000fca000000000d */
[----:B------:R0:W-:Y:S05]  /*45f0*/  @P3 STG.E desc[UR36][R8.64+0x1c0], R13 ;  /* 0x0001c00d08003986 */ /* 0x0001ea000c101924 */
[----:B------:R-:W-:Y:S05]  /*4600*/  @!P2 BRA `(.L_x_150) ;  /* 0x000000000004a947 */ /* 0x000fea0003800000 */
[----:B------:R0:W5:Y:S02]  /*4610*/  LDG.E.LTC128B R18, desc[UR36][R4.64+0x1c4] ;  /* 0x0001c42404127981 */ /* 0x000164000c1e1920 */
.L_x_150:
[----:B------:R-:W-:Y:S05]  /*4620*/  BSYNC B1 ;  /* 0x0000000000017941 */ /* 0x000fea0003800000 */
.L_x_149:
[----:B-----5:R-:W-:Y:S01]  /*4630*/  FMUL R12, R18, R91 ;  /* 0x0000005b120c7220 */ /* 0x020fe20000400000 */
[----:B------:R-:W-:Y:S01]  /*4640*/  ISETP.GT.AND P0, PT, R0, 0x8, P0 ;  /* 0x000000080000780c */ /* 0x000fe20000704270 */
[----:B------:R-:W-:Y:S02]  /*4650*/  BSSY B1, `(.L_x_151) ;  /* 0x0000005000017945 */ /* 0x000fe40003800000 */
[----:B------:R-:W-:-:S05]  /*4660*/  FFMA R81, R81, R90, R12 ;  /* 0x0000005a51517223 */ /* 0x000fca000000000c */
[----:B------:R0:W-:Y:S05]  /*4670*/  @P2 STG.E desc[UR36][R8.64+0x1c4], R81 ;  /* 0x0001c45108002986 */ /* 0x0001ea000c101924 */
[----:B------:R-:W-:Y:S05]  /*4680*/  @!P0 BRA `(.L_x_152) ;  /* 0x0000000000048947 */ /* 0x000fea0003800000 */
[----:B------:R0:W5:Y:S02]  /*4690*/  LDG.E.LTC128B R18, desc[UR36][R6.64+0x1c0] ;  /* 0x0001c02406127981 */ /* 0x000164000c1e1920 */
.L_x_152:
[----:B------:R-:W-:Y:S05]  /*46a0*/  BSYNC B1 ;  /* 0x0000000000017941 */ /* 0x000fea0003800000 */
.L_x_151:
        /* <DEDUP_REMOVED lines=8> */
.L_x_154:
[----:B------:R-:W-:Y:S05]  /*4730*/  BSYNC B1 ;  /* 0x0000000000017941 */ /* 0x000fea0003800000 */
.L_x_153:
        /* <DEDUP_REMOVED lines=8> */
.L_x_156:
[----:B------:R-:W-:Y:S05]  /*47c0*/  BSYNC B1 ;  /* 0x0000000000017941 */ /* 0x000fea0003800000 */
.L_x_155:
[----:B-----5:R-:W-:Y:S01]  /*47d0*/  FMUL R3, R18, R91 ;  /* 0x0000005b12037220 */ /* 0x020fe20000400000 */
[----:B------:R-:W-:Y:S01]  /*47e0*/  ISETP.GT.AND P1, PT, R0, RZ, P0 ;  /* 0x000000ff0000720c */ /* 0x000fe20000724270 */
[----:B------:R-:W-:Y:S02]  /*47f0*/  BSSY B1, `(.L_x_157) ;  /* 0x0000005000017945 */ /* 0x000fe40003800000 */
[----:B------:R-:W-:-:S05]  /*4800*/  FFMA R3, R84, R90, R3 ;  /* 0x0000005a54037223 */ /* 0x000fca0000000003 */
[----:B------:R0:W-:Y:S05]  /*4810*/  @P3 STG.E desc[UR36][R8.64+0x1e0], R3 ;  /* 0x0001e00308003986 */ /* 0x0001ea000c101924 */
[----:B------:R-:W-:Y:S05]  /*4820*/  @!P1 BRA `(.L_x_158) ;  /* 0x0000000000049947 */ /* 0x000fea0003800000 */
[----:B------:R0:W5:Y:S02]  /*4830*/  LDG.E.LTC128B R18, desc[UR36][R4.64+0x1e4] ;  /* 0x0001e42404127981 */ /* 0x000164000c1e1920 */
.L_x_158:
[----:B------:R-:W-:Y:S05]  /*4840*/  BSYNC B1 ;  /* 0x0000000000017941 */ /* 0x000fea0003800000 */
.L_x_157:
[----:B0---45:R-:W-:Y:S01]  /*4850*/  FMUL R4, R18, R91 ;  /* 0x0000005b12047220 */ /* 0x031fe20000400000 */
[----:B------:R-:W-:Y:S01]  /*4860*/  ISETP.GT.AND P2, PT, R0, 0x8, P2 ;  /* 0x000000080000780c */ /* 0x000fe20001744270 */
[----:B------:R-:W-:Y:S02]  /*4870*/  BSSY B1, `(.L_x_159) ;  /* 0x0000005000017945 */ /* 0x000fe40003800000 */
[----:B------:R-:W-:-:S05]  /*4880*/  FFMA R85, R85, R90, R4 ;  /* 0x0000005a55557223 */ /* 0x000fca0000000004 */
[----:B------:R0:W-:Y:S05]  /*4890*/  @P1 STG.E desc[UR36][R8.64+0x1e4], R85 ;  /* 0x0001e45508001986 */ /* 0x0001ea000c101924 */
[----:B------:R-:W-:Y:S05]  /*48a0*/  @!P2 BRA `(.L_x_160) ;  /* 0x000000000004a947 */ /* 0x000fea0003800000 */
[----:B------:R4:W5:Y:S02]  /*48b0*/  LDG.E.LTC128B R18, desc[UR36][R6.64+0x1e0] ;  /* 0x0001e02406127981 */ /* 0x000964000c1e1920 */
.L_x_160:
[----:B------:R-:W-:Y:S05]  /*48c0*/  BSYNC B1 ;  /* 0x0000000000017941 */ /* 0x000fea0003800000 */
.L_x_159:
[----:B-----5:R-:W-:Y:S01]  /*48d0*/  FMUL R3, R18, R91 ;  /* 0x0000005b12037220 */ /* 0x020fe20000400000 */
[----:B------:R-:W-:Y:S01]  /*48e0*/  @P2 IMAD.MOV.U32 R4, RZ, RZ, R10 ;  /* 0x000000ffff042224 */ /* 0x000fe200078e000a */
[----:B------:R-:W-:Y:S01]  /*48f0*/  ISETP.GT.AND P0, PT, R0, 0x8, P0 ;  /* 0x000000080000780c */ /* 0x000fe20000704270 */
[----:B------:R-:W-:Y:S02]  /*4900*/  @P2 IMAD.MOV.U32 R5, RZ, RZ, R11 ;  /* 0x000000ffff052224 */ /* 0x000fe400078e000b */
[----:B------:R-:W-:Y:S01]  /*4910*/  FFMA R3, R86, R90, R3 ;  /* 0x0000005a56037223 */ /* 0x000fe20000000003 */
[----:B------:R-:W-:Y:S04]  /*4920*/  BSSY B1, `(.L_x_161) ;  /* 0x0000004000017945 */ /* 0x000fe80003800000 */
[----:B------:R0:W-:Y:S05]  /*4930*/  @P2 STG.E desc[UR36][R4.64+0x1e0], R3 ;  /* 0x0001e00304002986 */ /* 0x0001ea000c101924 */
[----:B------:R-:W-:Y:S05]  /*4940*/  @!P0 BRA `(.L_x_162) ;  /* 0x0000000000048947 */ /* 0x000fea0003800000 */
[----:B------:R0:W5:Y:S02]  /*4950*/  LDG.E.LTC128B R18, desc[UR36][R6.64+0x1e4] ;  /* 0x0001e42406127981 */ /* 0x000164000c1e1920 */
.L_x_162:
[----:B------:R-:W-:Y:S05]  /*4960*/  BSYNC B1 ;  /* 0x0000000000017941 */ /* 0x000fea0003800000 */
.L_x_161:
[----:B-----5:R-:W-:-:S04]  /*4970*/  FMUL R18, R18, R91 ;  /* 0x0000005b12127220 */ /* 0x020fc80000400000 */
[----:B------:R-:W-:Y:S01]  /*4980*/  FFMA R87, R87, R90, R18 ;  /* 0x0000005a57577223 */ /* 0x000fe20000000012 */
[----:B------:R-:W-:Y:S06]  /*4990*/  @!P0 BRA `(.L_x_163) ;  /* 0x0000000c00a08947 */ /* 0x000fec0003800000 */
[----:B------:R0:W-:Y:S01]  /*49a0*/  STG.E desc[UR36][R10.64+0x1e4], R87 ;  /* 0x0001e4570a007986 */ /* 0x0001e2000c101924 */
[----:B------:R-:W-:Y:S05]  /*49b0*/  BRA `(.L_x_163) ;  /* 0x0000000c00987947 */ /* 0x000fea0003800000 */
.L_x_38:
[----:B------:R-:W-:Y:S01]  /*49c0*/  ISETP.GT.AND P0, PT, R3, 0x1, PT ;  /* 0x000000010300780c */ /* 0x000fe20003f04270 */
[----:B------:R-:W-:Y:S01]  /*49d0*/  ULDC.64 UR4, c[0x0][0x5c0] ;  /* 0x0001700000047ab9 */ /* 0x000fe20000000a00 */
[-C--:B------:R-:W-:Y:S01]  /*49e0*/  FMUL R9, R24, R90.reuse ;  /* 0x0000005a18097220 */ /* 0x080fe20000400000 */
[----:B------:R-:W-:Y:S01]  /*49f0*/  LEA R4, P4, R108, UR4, 0x2 ;  /* 0x000000046c047c11 */ /* 0x000fe2000f8810ff */
[-C--:B------:R-:W-:Y:S01]  /*4a00*/  FMUL R25, R25, R90.reuse ;  /* 0x0000005a19197220 */ /* 0x080fe20000400000 */
[----:B------:R-:W-:Y:S01]  /*4a10*/  ISETP.GT.AND P2, PT, R0, RZ, P0 ;  /* 0x000000ff0000720c */ /* 0x000fe20000744270 */
[-C--:B------:R-:W-:Y:S01]  /*4a20*/  FMUL R27, R27, R90.reuse ;  /* 0x0000005a1b1b7220 */ /* 0x080fe20000400000 */
[----:B------:R-:W-:Y:S01]  /*4a30*/  LEA.HI.X R5, R108, UR5, R117, 0x2, P4 ;  /* 0x000000056c057c11 */ /* 0x000fe2000a0f1475 */
[-C--:B------:R-:W-:Y:S01]  /*4a40*/  FMUL R11, R28, R90.reuse ;  /* 0x0000005a1c0b7220 */ /* 0x080fe20000400000 */
[----:B------:R-:W-:Y:S01]  /*4a50*/  ISETP.GT.AND P3, PT, R0, 0x8, P3 ;  /* 0x000000080000780c */ /* 0x000fe20001f64270 */
[-C--:B------:R-:W-:Y:S01]  /*4a60*/  FMUL R29, R29, R90.reuse ;  /* 0x0000005a1d1d7220 */ /* 0x080fe20000400000 */
[----:B------:R-:W-:Y:S01]  /*4a70*/  SHF.L.U64.HI R7, R96, 0x2, R97 ;  /* 0x0000000260077819 */ /* 0x000fe20000010261 */
[----:B------:R0:W-:Y:S01]  /*4a80*/  @P1 STG.E desc[UR36][R4.64], R9 ;  /* 0x0000000904001986 */ /* 0x0001e2000c101924 */
[----:B------:R-:W-:Y:S01]  /*4a90*/  ISETP.GT.AND P0, PT, R0, 0x8, P0 ;  /* 0x000000080000780c */ /* 0x000fe20000704270 */
[----:B------:R-:W-:Y:S01]  /*4aa0*/  FMUL R31, R31, R90 ;  /* 0x0000005a1f1f7220 */ /* 0x000fe20000400000 */
[----:B------:R-:W-:Y:S01]  /*4ab0*/  LEA R6, P1, R96, R4, 0x2 ;  /* 0x0000000460067211 */ /* 0x000fe200078210ff */
[-C--:B------:R-:W-:Y:S01]  /*4ac0*/  FMUL R33, R33, R90.reuse ;  /* 0x0000005a21217220 */ /* 0x080fe20000400000 */
[C---:B------:R-:W-:Y:S01]  /*4ad0*/  ISETP.GT.AND P5, PT, R3.reuse, 0x8, PT ;  /* 0x000000080300780c */ /* 0x040fe20003fa4270 */
[----:B------:R-:W-:Y:S01]  /*4ae0*/  @P2 STG.E desc[UR36][R4.64+0x4], R25 ;  /* 0x0000041904002986 */ /* 0x000fe2000c101924 */
[----:B------:R-:W-:Y:S01]  /*4af0*/  ISETP.GT.AND P4, PT, R3, 0x9, PT ;  /* 0x000000090300780c */ /* 0x000fe20003f84270 */
[----:B------:R-:W-:Y:S01]  /*4b00*/  IMAD.X R7, R7, 0x1, R5, P1 ;  /* 0x0000000107077824 */ /* 0x000fe200008e0605 */
[C---:B------:R-:W-:Y:S01]  /*4b10*/  ISETP.GT.AND P2, PT, R0.reuse, RZ, P5 ;  /* 0x000000ff0000720c */ /* 0x040fe20002f44270 */
[-C--:B------:R-:W-:Y:S01]  /*4b20*/  FMUL R35, R35, R90.reuse ;  /* 0x0000005a23237220 */ /* 0x080fe20000400000 */
[----:B------:R-:W-:Y:S01]  /*4b30*/  ISETP.GT.AND P1, PT, R0, RZ, P4 ;  /* 0x000000ff0000720c */ /* 0x000fe20002724270 */
[-C--:B0-----:R-:W-:Y:S01]  /*4b40*/  FMUL R9, R26, R90.reuse ;  /* 0x0000005a1a097220 */ /* 0x081fe20000400000 */
[C---:B------:R-:W-:Y:S01]  /*4b50*/  ISETP.GT.AND P4, PT, R0.reuse, 0x8, P4 ;  /* 0x000000080000780c */ /* 0x040fe20002784270 */
[-C--:B------:R-:W-:Y:S01]  /*4b60*/  FMUL R37, R37, R90.reuse ;  /* 0x0000005a25257220 */ /* 0x080fe20000400000 */
[-C--:B------:R-:W-:Y:S01]  /*4b70*/  FMUL R39, R39, R90.reuse ;  /* 0x0000005a27277220 */ /* 0x080fe20000400000 */
[-C--:B------:R-:W-:Y:S01]  /*4b80*/  FMUL R41, R41, R90.reuse ;  /* 0x0000005a29297220 */ /* 0x080fe20000400000 */
[----:B------:R0:W-:Y:S01]  /*4b90*/  @P3 STG.E desc[UR36][R6.64], R9 ;  /* 0x0000000906003986 */ /* 0x0001e2000c101924 */
[----:B------:R-:W-:Y:S01]  /*4ba0*/  ISETP.GT.AND P3, PT, R3, 0x11, PT ;  /* 0x000000110300780c */ /* 0x000fe20003f64270 */
[-C--:B------:R-:W-:Y:S01]  /*4bb0*/  FMUL R43, R43, R90.reuse ;  /* 0x0000005a2b2b7220 */ /* 0x080fe20000400000 */
[-C--:B------:R-:W-:Y:S01]  /*4bc0*/  FMUL R45, R45, R90.reuse ;  /* 0x0000005a2d2d7220 */ /* 0x080fe20000400000 */
[----:B------:R-:W-:Y:S01]  /*4bd0*/  @P0 STG.E desc[UR36][R6.64+0x4], R27 ;  /* 0x0000041b06000986 */ /* 0x000fe2000c101924 */
[C---:B------:R-:W-:Y:S01]  /*4be0*/  ISETP.GT.AND P0, PT, R0.reuse, 0x8, P5 ;  /* 0x000000080000780c */ /* 0x040fe20002f04270 */
[-C--:B------:R-:W-:Y:S01]  /*4bf0*/  FMUL R47, R47, R90.reuse ;  /* 0x0000005a2f2f7220 */ /* 0x080fe20000400000 */
[----:B------:R-:W-:Y:S01]  /*4c00*/  ISETP.GT.AND P5, PT, R3, 0x10, PT ;  /* 0x000000100300780c */ /* 0x000fe20003fa4270 */
[----:B------:R1:W-:Y:S01]  /*4c10*/  @P2 STG.E desc[UR36][R4.64+0x20], R11 ;  /* 0x0000200b04002986 */ /* 0x0003e2000c101924 */
[-C--:B------:R-:W-:Y:S01]  /*4c20*/  FMUL R49, R49, R90.reuse ;  /* 0x0000005a31317220 */ /* 0x080fe20000400000 */
[-C--:B------:R-:W-:Y:S01]  /*4c30*/  FMUL R51, R51, R90.reuse ;  /* 0x0000005a33337220 */ /* 0x080fe20000400000 */
[C---:B------:R-:W-:Y:S01]  /*4c40*/  ISETP.GT.AND P2, PT, R0.reuse, RZ, P5 ;  /* 0x000000ff0000720c */ /* 0x040fe20002f44270 */
[----:B------:R-:W-:Y:S01]  /*4c50*/  @P1 STG.E desc[UR36][R4.64+0x24], R29 ;  /* 0x0000241d04001986 */ /* 0x000fe2000c101924 */
[----:B------:R-:W-:Y:S01]  /*4c60*/  ISETP.GT.AND P1, PT, R0, RZ, P3 ;  /* 0x000000ff0000720c */ /* 0x000fe20001f24270 */
[-C--:B0-----:R-:W-:Y:S01]  /*4c70*/  FMUL R9, R30, R90.reuse ;  /* 0x0000005a1e097220 */ /* 0x081fe20000400000 */
[----:B------:R-:W-:Y:S01]  /*4c80*/  ISETP.GT.AND P3, PT, R0, 0x8, P3 ;  /* 0x000000080000780c */ /* 0x000fe20001f64270 */
[-C--:B------:R-:W-:Y:S01]  /*4c90*/  FMUL R53, R53, R90.reuse ;  /* 0x0000005a35357220 */ /* 0x080fe20000400000 */
[-C--:B------:R-:W-:Y:S01]  /*4ca0*/  FMUL R55, R55, R90.reuse ;  /* 0x0000005a37377220 */ /* 0x080fe20000400000 */
[-C--:B------:R-:W-:Y:S01]  /*4cb0*/  FMUL R57, R57, R90.reuse ;  /* 0x0000005a39397220 */ /* 0x080fe20000400000 */
[----:B------:R0:W-:Y:S01]  /*4cc0*/  @P0 STG.E desc[UR36][R6.64+0x20], R9 ;  /* 0x0000200906000986 */ /* 0x0001e2000c101924 */
[-C--:B-1----:R-:W-:Y:S01]  /*4cd0*/  FMUL R11, R32, R90.reuse ;  /* 0x0000005a200b7220 */ /* 0x082fe20000400000 */
[C---:B------:R-:W-:Y:S01]  /*4ce0*/  ISETP.GT.AND P0, PT, R0.reuse, 0x8, P5 ;  /* 0x000000080000780c */ /* 0x040fe20002f04270 */
[-C--:B------:R-:W-:Y:S01]  /*4cf0*/  FMUL R59, R59, R90.reuse ;  /* 0x0000005a3b3b7220 */ /* 0x080fe20000400000 */
[----:B------:R-:W-:Y:S01]  /*4d00*/  @P4 STG.E desc[UR36][R6.64+0x24], R31 ;  /* 0x0000241f06004986 */ /* 0x000fe2000c101924 */
[----:B------:R-:W-:Y:S01]  /*4d10*/  ISETP.GT.AND P5, PT, R3, 0x18, PT ;  /* 0x000000180300780c */ /* 0x000fe20003fa4270 */
[-C--:B------:R-:W-:Y:S01]  /*4d20*/  FMUL R61, R61, R90.reuse ;  /* 0x0000005a3d3d7220 */ /* 0x080fe20000400000 */
[----:B------:R-:W-:Y:S01]  /*4d30*/  ISETP.GT.AND P4, PT, R3, 0x19, PT ;  /* 0x000000190300780c */ /* 0x000fe20003f84270 */
[----:B------:R1:W-:Y:S01]  /*4d40*/  @P2 STG.E desc[UR36][R4.64+0x40], R11 ;  /* 0x0000400b04002986 */ /* 0x0003e2000c101924 */
[C---:B------:R-:W-:Y:S01]  /*4d50*/  ISETP.GT.AND P2, PT, R0.reuse, RZ, P5 ;  /* 0x000000ff0000720c */ /* 0x040fe20002f44270 */
[-C--:B------:R-:W-:Y:S01]  /*4d60*/  FMUL R63, R63, R90.reuse ;  /* 0x0000005a3f3f7220 */ /* 0x080fe20000400000 */
[-C--:B------:R-:W-:Y:S01]  /*4d70*/  FMUL R65, R65, R90.reuse ;  /* 0x0000005a41417220 */ /* 0x080fe20000400000 */
        /* <DEDUP_REMOVED lines=28> */
[----:B------:R-:W-:Y:S01]  /*4f40*/  ISETP.GT.AND P0, PT, R0, 0x8, P5 ;  /* 0x000000080000780c */ /* 0x000fe20002f04270 */
[----:B------:R-:W-:Y:S01]  /*4f50*/  FMUL R87, R87, R90 ;  /* 0x0000005a57577220 */ /* 0x000fe20000400000 */
[----:B------:R-:W-:Y:S01]  /*4f60*/  @P4 STG.E desc[UR36][R6.64+0x64], R39 ;  /* 0x0000642706004986 */ /* 0x000fe2000c101924 */
[----:B------:R-:W-:-:S02]  /*4f70*/  ISETP.GT.AND P5, PT, R3, 0x28, PT ;  /* 0x000000280300780c */ /* 0x000fc40003fa4270 */
[----:B------:R-:W-:Y:S01]  /*4f80*/  ISETP.GT.AND P4, PT, R3, 0x29, PT ;  /* 0x000000290300780c */ /* 0x000fe20003f84270 */
[----:B------:R1:W-:Y:S01]  /*4f90*/  @P2 STG.E desc[UR36][R4.64+0x80], R11 ;  /* 0x0000800b04002986 */ /* 0x0003e2000c101924 */
[----:B------:R-:W-:-:S03]  /*4fa0*/  ISETP.GT.AND P2, PT, R0, RZ, P5 ;  /* 0x000000ff0000720c */ /* 0x000fc60002f44270 */
[----:B------:R-:W-:Y:S01]  /*4fb0*/  @P1 STG.E desc[UR36][R4.64+0x84], R41 ;  /* 0x0000842904001986 */ /* 0x000fe2000c101924 */
[----:B------:R-:W-:Y:S01]  /*4fc0*/  ISETP.GT.AND P1, PT, R0, RZ, P4 ;  /* 0x000000ff0000720c */ /* 0x000fe20002724270 */
[----:B0-----:R-:W-:Y:S01]  /*4fd0*/  FMUL R9, R42, R90 ;  /* 0x0000005a2a097220 */ /* 0x001fe20000400000 */
[----:B------:R-:W-:-:S04]  /*4fe0*/  ISETP.GT.AND P4, PT, R0, 0x8, P4 ;  /* 0x000000080000780c */ /* 0x000fc80002784270 */
[----:B------:R0:W-:Y:S01]  /*4ff0*/  @P0 STG.E desc[UR36][R6.64+0x80], R9 ;  /* 0x0000800906000986 */ /* 0x0001e2000c101924 */
[----:B-1----:R-:W-:Y:S01]  /*5000*/  FMUL R11, R44, R90 ;  /* 0x0000005a2c0b7220 */ /* 0x002fe20000400000 */
[C---:B------:R-:W-:Y:S02]  /*5010*/  ISETP.GT.AND P0, PT, R0.reuse, 0x8, P5 ;  /* 0x000000080000780c */ /* 0x040fe40002f04270 */
[----:B------:R-:W-:Y:S01]  /*5020*/  @P3 STG.E desc[UR36][R6.64+0x84], R43 ;  /* 0x0000842b06003986 */ /* 0x000fe2000c101924 */
[C---:B------:R-:W-:Y:S02]  /*5030*/  ISETP.GT.AND P5, PT, R3.reuse, 0x30, PT ;  /* 0x000000300300780c */ /* 0x040fe40003fa4270 */
        /* <DEDUP_REMOVED lines=21> */
[----:B------:R-:W-:Y:S02]  /*5190*/  ISETP.GT.AND P0, PT, R0, 0x8, P5 ;  /* 0x000000080000780c */ /* 0x000fe40002f04270 */
[----:B------:R-:W-:Y:S01]  /*51a0*/  @P3 STG.E desc[UR36][R6.64+0xc4], R51 ;  /* 0x0000c43306003986 */ /* 0x000fe2000c101924 */
[----:B------:R-:W-:-:S03]  /*51b0*/  ISETP.GT.AND P5, PT, R3, 0x40, PT ;  /* 0x000000400300780c */ /* 0x000fc60003fa4270 */
[----:B------:R1:W-:Y:S01]  /*51c0*/  @P2 STG.E desc[UR36][R4.64+0xe0], R11 ;  /* 0x0000e00b04002986 */ /* 0x0003e2000c101924 */
[----:B------:R-:W-:-:S03]  /*51d0*/  ISETP.GT.AND P3, PT, R0, RZ, P5 ;  /* 0x000000ff0000720c */ /* 0x000fc60002f64270 */
[----:B------:R-:W-:Y:S01]  /*51e0*/  @P1 STG.E desc[UR36][R4.64+0xe4], R53 ;  /* 0x0000e43504001986 */ /* 0x000fe2000c101924 */
[----:B------:R-:W-:Y:S01]  /*51f0*/  ISETP.GT.AND P1, PT, R3, 0x41, PT ;  /* 0x000000410300780c */ /* 0x000fe20003f24270 */
[----:B0-----:R-:W-:-:S03]  /*5200*/  FMUL R9, R54, R90 ;  /* 0x0000005a36097220 */ /* 0x001fc60000400000 */
[----:B------:R-:W-:Y:S02]  /*5210*/  ISETP.GT.AND P2, PT, R0, RZ, P1 ;  /* 0x000000ff0000720c */ /* 0x000fe40000f44270 */
[----:B------:R0:W-:Y:S01]  /*5220*/  @P0 STG.E desc[UR36][R6.64+0xe0], R9 ;  /* 0x0000e00906000986 */ /* 0x0001e2000c101924 */
[-C--:B-1----:R-:W-:Y:S01]  /*5230*/  FMUL R11, R56, R90.reuse ;  /* 0x0000005a380b7220 */ /* 0x082fe20000400000 */
[C---:B------:R-:W-:Y:S02]  /*5240*/  ISETP.GT.AND P0, PT, R0.reuse, 0x8, P5 ;  /* 0x000000080000780c */ /* 0x040fe40002f04270 */
[----:B------:R-:W-:Y:S01]  /*5250*/  @P4 STG.E desc[UR36][R6.64+0xe4], R55 ;  /* 0x0000e43706004986 */ /* 0x000fe2000c101924 */
[C---:B------:R-:W-:Y:S02]  /*5260*/  ISETP.GT.AND P1, PT, R0.reuse, 0x8, P1 ;  /* 0x000000080000780c */ /* 0x040fe40000f24270 */
[C---:B------:R-:W-:Y:S01]  /*5270*/  ISETP.GT.AND P5, PT, R3.reuse, 0x48, PT ;  /* 0x000000480300780c */ /* 0x040fe20003fa4270 */
[----:B------:R1:W-:Y:S03]  /*5280*/  @P3 STG.E desc[UR36][R4.64+0x100], R11 ;  /* 0x0001000b04003986 */ /* 0x0003e6000c101924 */
[----:B------:R-:W-:Y:S01]  /*5290*/  ISETP.GT.AND P4, PT, R0, RZ, P5 ;  /* 0x000000ff0000720c */ /* 0x000fe20002f84270 */
[----:B------:R-:W-:Y:S01]  /*52a0*/  @P2 STG.E desc[UR36][R4.64+0x104], R57 ;  /* 0x0001043904002986 */ /* 0x000fe2000c101924 */
[----:B------:R-:W-:Y:S01]  /*52b0*/  ISETP.GT.AND P2, PT, R3, 0x49, PT ;  /* 0x000000490300780c */ /* 0x000fe20003f44270 */
[----:B0-----:R-:W-:-:S03]  /*52c0*/  FMUL R9, R58, R90 ;  /* 0x0000005a3a097220 */ /* 0x001fc60000400000 */
[----:B------:R-:W-:Y:S02]  /*52d0*/  ISETP.GT.AND P3, PT, R0, RZ, P2 ;  /* 0x000000ff0000720c */ /* 0x000fe40001764270 */
[----:B------:R0:W-:Y:S01]  /*52e0*/  @P0 STG.E desc[UR36][R6.64+0x100], R9 ;  /* 0x0001000906000986 */ /* 0x0001e2000c101924 */
[----:B-1----:R-:W-:Y:S01]  /*52f0*/  FMUL R11, R60, R90 ;  /* 0x0000005a3c0b7220 */ /* 0x002fe20000400000 */
[C---:B------:R-:W-:Y:S02]  /*5300*/  ISETP.GT.AND P2, PT, R0.reuse, 0x8, P2 ;  /* 0x000000080000780c */ /* 0x040fe40001744270 */
[----:B------:R-:W-:Y:S01]  /*5310*/  @P1 STG.E desc[UR36][R6.64+0x104], R59 ;  /* 0x0001043b06001986 */ /* 0x000fe2000c101924 */
[----:B------:R-:W-:Y:S02]  /*5320*/  ISETP.GT.AND P1, PT, R0, 0x8, P5 ;  /* 0x000000080000780c */ /* 0x000fe40002f24270 */
[C---:B------:R-:W-:Y:S01]  /*5330*/  ISETP.GT.AND P5, PT, R3.reuse, 0x50, PT ;  /* 0x000000500300780c */ /* 0x040fe20003fa4270 */
[----:B------:R1:W-:Y:S01]  /*5340*/  @P4 STG.E desc[UR36][R4.64+0x120], R11 ;  /* 0x0001200b04004986 */ /* 0x0003e2000c101924 */
[----:B------:R-:W-:-:S03]  /*5350*/  ISETP.GT.AND P0, PT, R3, 0x51, PT ;  /* 0x000000510300780c */ /* 0x000fc60003f04270 */
[----:B------:R-:W-:Y:S01]  /*5360*/  @P3 STG.E desc[UR36][R4.64+0x124], R61 ;  /* 0x0001243d04003986 */ /* 0x000fe2000c101924 */
[----:B------:R-:W-:Y:S01]  /*5370*/  ISETP.GT.AND P3, PT, R0, RZ, P5 ;  /* 0x000000ff0000720c */ /* 0x000fe20002f64270 */
[-C--:B0-----:R-:W-:Y:S01]  /*5380*/  FMUL R9, R62, R90.reuse ;  /* 0x0000005a3e097220 */ /* 0x081fe20000400000 */
[C---:B------:R-:W-:Y:S02]  /*5390*/  ISETP.GT.AND P4, PT, R0.reuse, RZ, P0 ;  /* 0x000000ff0000720c */ /* 0x040fe40000784270 */
[----:B------:R-:W-:Y:S02]  /*53a0*/  ISETP.GT.AND P0, PT, R0, 0x8, P0 ;  /* 0x000000080000780c */ /* 0x000fe40000704270 */
[----:B------:R0:W-:Y:S01]  /*53b0*/  @P1 STG.E desc[UR36][R6.64+0x120], R9 ;  /* 0x0001200906001986 */ /* 0x0001e2000c101924 */
[----:B-1----:R-:W-:Y:S01]  /*53c0*/  FMUL R11, R64, R90 ;  /* 0x0000005a400b7220 */ /* 0x002fe20000400000 */
[----:B------:R-:W-:Y:S02]  /*53d0*/  ISETP.GT.AND P1, PT, R0, 0x8, P5 ;  /* 0x000000080000780c */ /* 0x000fe40002f24270 */
[----:B------:R-:W-:Y:S01]  /*53e0*/  @P2 STG.E desc[UR36][R6.64+0x124], R63 ;  /* 0x0001243f06002986 */ /* 0x000fe2000c101924 */
[----:B------:R-:W-:-:S03]  /*53f0*/  ISETP.GT.AND P2, PT, R3, 0x58, PT ;  /* 0x000000580300780c */ /* 0x000fc60003f44270 */
[----:B------:R1:W-:Y:S01]  /*5400*/  @P3 STG.E desc[UR36][R4.64+0x140], R11 ;  /* 0x0001400b04003986 */ /* 0x0003e2000c101924 */
[C---:B------:R-:W-:Y:S02]  /*5410*/  ISETP.GT.AND P3, PT, R3.reuse, 0x59, PT ;  /* 0x000000590300780c */ /* 0x040fe40003f64270 */
[C---:B------:R-:W-:Y:S01]  /*5420*/  ISETP.GT.AND P5, PT, R0.reuse, RZ, P2 ;  /* 0x000000ff0000720c */ /* 0x040fe200017a4270 */
[----:B------:R-:W-:Y:S01]  /*5430*/  @P4 STG.E desc[UR36][R4.64+0x144], R65 ;  /* 0x0001444104004986 */ /* 0x000fe2000c101924 */
[----:B------:R-:W-:Y:S01]  /*5440*/  ISETP.GT.AND P4, PT, R0, RZ, P3 ;  /* 0x000000ff0000720c */ /* 0x000fe20001f84270 */
[-C--:B0-----:R-:W-:Y:S01]  /*5450*/  FMUL R9, R66, R90.reuse ;  /* 0x0000005a42097220 */ /* 0x081fe20000400000 */
[C---:B------:R-:W-:Y:S02]  /*5460*/  ISETP.GT.AND P2, PT, R0.reuse, 0x8, P2 ;  /* 0x000000080000780c */ /* 0x040fe40001744270 */
[----:B------:R-:W-:Y:S02]  /*5470*/  ISETP.GT.AND P3, PT, R0, 0x8, P3 ;  /* 0x000000080000780c */ /* 0x000fe40001f64270 */
[----:B------:R0:W-:Y:S01]  /*5480*/  @P1 STG.E desc[UR36][R6.64+0x140], R9 ;  /* 0x0001400906001986 */ /* 0x0001e2000c101924 */
[----:B-1----:R-:W-:Y:S01]  /*5490*/  FMUL R11, R68, R90 ;  /* 0x0000005a440b7220 */ /* 0x002fe20000400000 */
[----:B------:R-:W-:-:S02]  /*54a0*/  ISETP.GT.AND P1, PT, R3, 0x61, PT ;  /* 0x000000610300780c */ /* 0x000fc40003f24270 */
[----:B------:R-:W-:Y:S01]  /*54b0*/  @P0 STG.E desc[UR36][R6.64+0x144], R67 ;  /* 0x0001444306000986 */ /* 0x000fe2000c101924 */
[----:B------:R-:W-:-:S03]  /*54c0*/  ISETP.GT.AND P0, PT, R3, 0x60, PT ;  /* 0x000000600300780c */ /* 0x000fc60003f04270 */
[----:B------:R1:W-:Y:S01]  /*54d0*/  @P5 STG.E desc[UR36][R4.64+0x160], R11 ;  /* 0x0001600b04005986 */ /* 0x0003e2000c101924 */
[C---:B------:R-:W-:Y:S02]  /*54e0*/  ISETP.GT.AND P5, PT, R0.reuse, RZ, P0 ;  /* 0x000000ff0000720c */ /* 0x040fe400007a4270 */
[C---:B------:R-:W-:Y:S01]  /*54f0*/  ISETP.GT.AND P0, PT, R0.reuse, 0x8, P0 ;  /* 0x000000080000780c */ /* 0x040fe20000704270 */
[----:B------:R-:W-:Y:S01]  /*5500*/  @P4 STG.E desc[UR36][R4.64+0x164], R69 ;  /* 0x0001644504004986 */ /* 0x000fe2000c101924 */
[----:B------:R-:W-:Y:S01]  /*5510*/  ISETP.GT.AND P4, PT, R0, RZ, P1 ;  /* 0x000000ff0000720c */ /* 0x000fe20000f84270 */
[----:B0-----:R-:W-:Y:S01]  /*5520*/  FMUL R9, R70, R90 ;  /* 0x0000005a46097220 */ /* 0x001fe20000400000 */
[----:B------:R-:W-:-:S04]  /*5530*/  ISETP.GT.AND P1, PT, R0, 0x8, P1 ;  /* 0x000000080000780c */ /* 0x000fc80000f24270 */
[----:B------:R0:W-:Y:S01]  /*5540*/  @P2 STG.E desc[UR36][R6.64+0x160], R9 ;  /* 0x0001600906002986 */ /* 0x0001e2000c101924 */
[----:B-1----:R-:W-:Y:S01]  /*5550*/  FMUL R11, R72, R90 ;  /* 0x0000005a480b7220 */ /* 0x002fe20000400000 */
[C---:B------:R-:W-:Y:S02]  /*5560*/  ISETP.GT.AND P2, PT, R3.reuse, 0x68, PT ;  /* 0x000000680300780c */ /* 0x040fe40003f44270 */
        /* <DEDUP_REMOVED lines=22> */
[-C--:B-1----:R-:W-:Y:S01]  /*56d0*/  FMUL R11, R80, R90.reuse ;  /* 0x0000005a500b7220 */ /* 0x082fe20000400000 */
[C---:B------:R-:W-:Y:S02]  /*56e0*/  ISETP.GT.AND P2, PT, R3.reuse, 0x78, PT ;  /* 0x000000780300780c */ /* 0x040fe40003f44270 */
[----:B------:R-:W-:Y:S01]  /*56f0*/  @P3 STG.E desc[UR36][R6.64+0x1a4], R79 ;  /* 0x0001a44f06003986 */ /* 0x000fe2000c101924 */
[----:B------:R-:W-:Y:S01]  /*5700*/  ISETP.GT.AND P3, PT, R3, 0x79, PT ;  /* 0x000000790300780c */ /* 0x000fe20003f64270 */
[-C--:B------:R-:W-:Y:S02]  /*5710*/  FMUL R3, R82, R90.reuse ;  /* 0x0000005a52037220 */ /* 0x080fe40000400000 */
[----:B------:R1:W-:Y:S01]  /*5720*/  @P5 STG.E desc[UR36][R4.64+0x1c0], R11 ;  /* 0x0001c00b04005986 */ /* 0x0003e2000c101924 */
[C---:B------:R-:W-:Y:S02]  /*5730*/  ISETP.GT.AND P5, PT, R0.reuse, RZ, P3 ;  /* 0x000000ff0000720c */ /* 0x040fe40001fa4270 */
[C---:B------:R-:W-:Y:S01]  /*5740*/  ISETP.GT.AND P3, PT, R0.reuse, 0x8, P3 ;  /* 0x000000080000780c */ /* 0x040fe20001f64270 */
[----:B------:R-:W-:Y:S01]  /*5750*/  @P4 STG.E desc[UR36][R4.64+0x1c4], R81 ;  /* 0x0001c45104004986 */ /* 0x000fe2000c101924 */
[----:B------:R-:W-:Y:S01]  /*5760*/  ISETP.GT.AND P4, PT, R0, RZ, P2 ;  /* 0x000000ff0000720c */ /* 0x000fe20001784270 */
[-C--:B0-----:R-:W-:Y:S01]  /*5770*/  FMUL R9, R84, R90.reuse ;  /* 0x0000005a54097220 */ /* 0x081fe20000400000 */
[----:B------:R-:W-:Y:S01]  /*5780*/  ISETP.GT.AND P2, PT, R0, 0x8, P2 ;  /* 0x000000080000780c */ /* 0x000fe20001744270 */
[----:B------:R-:W-:Y:S04]  /*5790*/  @P0 STG.E desc[UR36][R6.64+0x1c0], R3 ;  /* 0x0001c00306000986 */ /* 0x000fe8000c101924 */
[----:B------:R-:W-:Y:S01]  /*57a0*/  @P1 STG.E desc[UR36][R6.64+0x1c4], R83 ;  /* 0x0001c45306001986 */ /* 0x000fe2000c101924 */
[----:B-1----:R-:W-:-:S05]  /*57b0*/  FMUL R11, R86, R90 ;  /* 0x0000005a560b7220 */ /* 0x002fca0000400000 */
[----:B------:R-:W-:Y:S04]  /*57c0*/  @P4 STG.E desc[UR36][R4.64+0x1e0], R9 ;  /* 0x0001e00904004986 */ /* 0x000fe8000c101924 */
[----:B------:R0:W-:Y:S02]  /*57d0*/  @P5 STG.E desc[UR36][R4.64+0x1e4], R85 ;  /* 0x0001e45504005986 */ /* 0x0001e4000c101924 */
[----:B0-----:R-:W-:Y:S02]  /*57e0*/  @P2 IMAD.MOV.U32 R4, RZ, RZ, R6 ;  /* 0x000000ffff042224 */ /* 0x001fe400078e0006 */
[----:B------:R-:W-:-:S05]  /*57f0*/  @P2 IMAD.MOV.U32 R5, RZ, RZ, R7 ;  /* 0x000000ffff052224 */ /* 0x000fca00078e0007 */
[----:B------:R0:W-:Y:S04]  /*5800*/  @P2 STG.E desc[UR36][R4.64+0x1e0], R11 ;  /* 0x0001e00b04002986 */ /* 0x0001e8000c101924 */
[----:B------:R0:W-:Y:S02]  /*5810*/  @P3 STG.E desc[UR36][R6.64+0x1e4], R87 ;  /* 0x0001e45706003986 */ /* 0x0001e4000c101924 */
.L_x_163:
[----:B------:R-:W-:Y:S05]  /*5820*/  BSYNC B0 ;  /* 0x0000000000007941 */ /* 0x000fea0003800000 */
.L_x_37:
[----:B0-----:R-:W2:Y:S01]  /*5830*/  LDL.64 R4, [R1] ;  /* 0x0000000001047983 */ /* 0x001ea20000100a00 */
[----:B------:R-:W-:Y:S01]  /*5840*/  ULDC.64 UR4, c[0x0][0x650] ;  /* 0x0001940000047ab9 */ /* 0x000fe20000000a00 */
[----:B------:R-:W-:Y:S02]  /*5850*/  IMAD.U32 R0, RZ, RZ, UR44 ;  /* 0x0000002cff007e24 */ /* 0x000fe4000f8e00ff */
[----:B------:R-:W-:Y:S02]  /*5860*/  IMAD.MOV.U32 R22, RZ, RZ, -0x1 ;  /* 0xffffffffff167424 */ /* 0x000fe400078e00ff */
[----:B------:R0:W-:Y:S01]  /*5870*/  SYNCS.ARRIVE.TRANS64.A1T0 RZ, [R0+UR46], RZ ;  /* 0x000000ff00ff79a7 */ /* 0x0001e2000810002e */
[----:B------:R-:W-:Y:S02]  /*5880*/  IMAD.MOV.U32 R18, RZ, RZ, -0x1 ;  /* 0xffffffffff127424 */ /* 0x000fe400078e00ff */
[----:B------:R-:W-:Y:S01]  /*5890*/  IMAD.MOV.U32 R19, RZ, RZ, -0x1 ;  /* 0xffffffffff137424 */ /* 0x000fe200078e00ff */
[----:B0-----:R-:W-:-:S02]  /*58a0*/  PRMT R0, RZ, 0x7610, R0 ;  /* 0x00007610ff007816 */ /* 0x001fc40000000000 */
[----:B--2---:R-:W-:-:S05]  /*58b0*/  LEA R16, P0, R4, R16, 0x1 ;  /* 0x0000001004107211 */ /* 0x004fca00078008ff */
[----:B------:R-:W-:Y:S01]  /*58c0*/  IMAD.X R17, R100, 0x1, R17, P0 ;  /* 0x0000000164117824 */ /* 0x000fe200000e0611 */
[----:B------:R-:W-:-:S04]  /*58d0*/  ISETP.GE.U32.AND P0, PT, R16, UR4, PT ;  /* 0x0000000410007c0c */ /* 0x000fc8000bf06070 */
[----:B------:R-:W-:-:S13]  /*58e0*/  ISETP.GE.U32.AND.EX P0, PT, R17, UR5, PT, P0 ;  /* 0x0000000511007c0c */ /* 0x000fda000bf06100 */
[----:B------:R-:W-:Y:S05]  /*58f0*/  @P0 BRA `(.L_x_164) ;  /* 0x00000004004c0947 */ /* 0x000fea0003800000 */
[----:B-1-3--:R-:W0:Y:S01]  /*5900*/  LDC.64 R10, c[0x0][0x628] ;  /* 0x00018a00ff0a7b82 */ /* 0x00ae220000000a00 */
[----:B------:R-:W1:Y:S01]  /*5910*/  S2R R12, SR_CTAID.X ;  /* 0x00000000000c7919 */ /* 0x000e620000002500 */
[----:B------:R-:W-:Y:S02]  /*5920*/  IMAD.MOV.U32 R8, RZ, RZ, R16 ;  /* 0x000000ffff087224 */ /* 0x000fe400078e0010 */
[----:B------:R-:W-:Y:S01]  /*5930*/  IMAD.MOV.U32 R9, RZ, RZ, R17 ;  /* 0x000000ffff097224 */ /* 0x000fe200078e0011 */
[----:B------:R-:W2:Y:S03]  /*5940*/  S2R R18, SR_CTAID.Y ;  /* 0x0000000000127919 */ /* 0x000ea60000002600 */
[----:B------:R-:W3:Y:S08]  /*5950*/  LDC R0, c[0x0][0x630] ;  /* 0x00018c00ff007b82 */ /* 0x000ef00000000800 */
[----:B------:R-:W1:Y:S01]  /*5960*/  LDC.64 R14, c[0x0][0x620] ;  /* 0x00018800ff0e7b82 */ /* 0x000e620000000a00 */
[----:B0-----:R-:W-:-:S04]  /*5970*/  ISETP.NE.U32.AND P0, PT, R10, RZ, PT ;  /* 0x000000ff0a00720c */ /* 0x001fc80003f05070 */
[----:B------:R-:W-:-:S13]  /*5980*/  ISETP.NE.AND.EX P0, PT, R11, RZ, PT, P0 ;  /* 0x000000ff0b00720c */ /* 0x000fda0003f05300 */
[----:B-123--:R-:W-:Y:S05]  /*5990*/  @!P0 BRA `(.L_x_165) ;  /* 0x0000000000288947 */ /* 0x00efea0003800000 */
[----:B------:R-:W0:Y:S02]  /*59a0*/  LDC R3, c[0x0][0x634] ;  /* 0x00018d00ff037b82 */ /* 0x000e240000000800 */
[----:B0-----:R-:W-:-:S05]  /*59b0*/  IADD3 R3, P0, R16, R3, RZ ;  /* 0x0000000310037210 */ /* 0x001fca0007f1e0ff */
[----:B------:R-:W-:-:S04]  /*59c0*/  IMAD.X R13, RZ, RZ, R17, P0 ;  /* 0x000000ffff0d7224 */ /* 0x000fc800000e0611 */
[----:B------:R-:W-:-:S04]  /*59d0*/  IMAD.WIDE.U32 R4, R13, R10, RZ ;  /* 0x0000000a0d047225 */ /* 0x000fc800078e00ff */
[----:B----4-:R-:W-:-:S04]  /*59e0*/  IMAD.WIDE.U32 R6, P0, R3, R11, R4 ;  /* 0x0000000b03067225 */ /* 0x010fc80007800004 */
[----:B------:R-:W-:-:S04]  /*59f0*/  IMAD.WIDE.U32 R4, R3, R10, RZ ;  /* 0x0000000a03047225 */ /* 0x000fc800078e00ff */
[----:B------:R-:W-:Y:S01]  /*5a00*/  IMAD.X R9, RZ, RZ, RZ, P0 ;  /* 0x000000ffff097224 */ /* 0x000fe200000e06ff */
[----:B------:R-:W-:Y:S01]  /*5a10*/  IADD3 RZ, P0, R5, R6, RZ ;  /* 0x0000000605ff7210 */ /* 0x000fe20007f1e0ff */
[----:B------:R-:W-:-:S04]  /*5a20*/  IMAD.MOV.U32 R8, RZ, RZ, R7 ;  /* 0x000000ffff087224 */ /* 0x000fc800078e0007 */
[----:B------:R-:W-:-:S08]  /*5a30*/  IMAD.WIDE.U32.X R8, R13, R11, R8, P0 ;  /* 0x0000000b0d087225 */ /* 0x000fd000000e0408 */
.L_x_165:
[-CC-:B------:R-:W-:Y:S01]  /*5a40*/  SHF.R.U64 R19, R8, R0.reuse, R9.reuse ;  /* 0x0000000008137219 */ /* 0x180fe20000001209 */
[----:B------:R-:W0:Y:S01]  /*5a50*/  LDC.64 R24, c[0x0][0x640] ;  /* 0x00019000ff187b82 */ /* 0x000e220000000a00 */
[----:B------:R-:W-:Y:S01]  /*5a60*/  SHF.R.U32.HI R0, RZ, R0, R9 ;  /* 0x00000000ff007219 */ /* 0x000fe20000011609 */
[----:B------:R-:W-:Y:S01]  /*5a70*/  ULDC UR4, c[0x0][0x150] ;  /* 0x0000540000047ab9 */ /* 0x000fe20000000800 */
[----:B------:R-:W-:Y:S02]  /*5a80*/  IADD3 R3, P0, RZ, -R19, RZ ;  /* 0x80000013ff037210 */ /* 0x000fe40007f1e0ff */
[----:B----4-:R-:W-:-:S03]  /*5a90*/  I2FP.F32.U32 R7, R12 ;  /* 0x0000000c00077245 */ /* 0x010fc60000201000 */
[----:B------:R-:W1:Y:S01]  /*5aa0*/  LDC R6, c[0x0][0x618] ;  /* 0x00018600ff067b82 */ /* 0x000e620000000800 */
[----:B------:R-:W-:Y:S02]  /*5ab0*/  IMAD.X R5, RZ, RZ, ~R0, P0 ;  /* 0x000000ffff057224 */ /* 0x000fe400000e0e00 */
[----:B------:R-:W-:Y:S01]  /*5ac0*/  FMUL R7, R7, UR4 ;  /* 0x0000000407077c20 */ /* 0x000fe20008400000 */
[----:B------:R-:W-:Y:S01]  /*5ad0*/  ULDC UR4, c[0x0][0x154] ;  /* 0x0000550000047ab9 */ /* 0x000fe20000000800 */
[-C--:B------:R-:W-:Y:S02]  /*5ae0*/  IMAD R0, R5, R14.reuse, RZ ;  /* 0x0000000e05007224 */ /* 0x080fe400078e02ff */
[C---:B------:R-:W-:Y:S01]  /*5af0*/  IMAD.WIDE.U32 R4, R3.reuse, R14, R16 ;  /* 0x0000000e03047225 */ /* 0x040fe200078e0010 */
[----:B------:R-:W2:Y:S01]  /*5b00*/  LDC R8, c[0x0][0x608] ;  /* 0x00018200ff087b82 */ /* 0x000ea20000000800 */
[----:B------:R-:W3:Y:S02]  /*5b10*/  F2I.U32.TRUNC.NTZ R7, R7 ;  /* 0x0000000700077305 */ /* 0x000ee4000020f000 */
[----:B------:R-:W-:Y:S01]  /*5b20*/  IMAD R3, R3, R15, R0 ;  /* 0x0000000f03037224 */ /* 0x000fe200078e0200 */
[----:B------:R-:W-:-:S03]  /*5b30*/  I2FP.F32.U32 R0, R18 ;  /* 0x0000001200007245 */ /* 0x000fc60000201000 */
[----:B------:R-:W-:Y:S01]  /*5b40*/  IMAD.IADD R3, R5, 0x1, R3 ;  /* 0x0000000105037824 */ /* 0x000fe200078e0203 */
[----:B------:R-:W4:Y:S01]  /*5b50*/  LDC R11, c[0x0][0x658] ;  /* 0x00019600ff0b7b82 */ /* 0x000f220000000800 */
[----:B0-----:R-:W-:-:S04]  /*5b60*/  ISETP.NE.U32.AND P0, PT, R24, RZ, PT ;  /* 0x000000ff1800720c */ /* 0x001fc80003f05070 */
[----:B------:R-:W-:-:S03]  /*5b70*/  ISETP.NE.AND.EX P0, PT, R25, RZ, PT, P0 ;  /* 0x000000ff1900720c */ /* 0x000fc60003f05300 */
[----:B------:R-:W0:Y:S01]  /*5b80*/  LDC R9, c[0x0][0x144] ;  /* 0x00005100ff097b82 */ /* 0x000e220000000800 */
[-C--:B-1----:R-:W-:Y:S01]  /*5b90*/  SHF.R.U64 R10, R4, R6.reuse, R3 ;  /* 0x00000006040a7219 */ /* 0x082fe20000001203 */
[----:B---3--:R-:W-:Y:S01]  /*5ba0*/  IMAD.MOV R7, RZ, RZ, -R7 ;  /* 0x000000ffff077224 */ /* 0x008fe200078e0a07 */
[----:B------:R-:W-:Y:S01]  /*5bb0*/  SHF.R.U32.HI R3, RZ, R6, R3 ;  /* 0x00000006ff037219 */ /* 0x000fe20000011603 */
[----:B------:R-:W-:-:S04]  /*5bc0*/  FMUL R6, R0, UR4 ;  /* 0x0000000400067c20 */ /* 0x000fc80008400000 */
[----:B------:R-:W1:Y:S01]  /*5bd0*/  LDC R21, c[0x0][0x148] ;  /* 0x00005200ff157b82 */ /* 0x000e620000000800 */
[----:B------:R3:W0:Y:S01]  /*5be0*/  F2I.U32.TRUNC.NTZ R14, R6 ;  /* 0x00000006000e7305 */ /* 0x000622000020f000 */
[-CC-:B--2---:R-:W-:Y:S02]  /*5bf0*/  SHF.R.U64 R13, R10, R8.reuse, R3.reuse ;  /* 0x000000080a0d7219 */ /* 0x184fe40000001203 */
[----:B------:R-:W-:-:S04]  /*5c00*/  SHF.R.U32.HI R0, RZ, R8, R3 ;  /* 0x00000008ff007219 */ /* 0x000fc80000011603 */
[----:B------:R-:W2:Y:S01]  /*5c10*/  LDC R20, c[0x0][0x648] ;  /* 0x00019200ff147b82 */ /* 0x000ea20000000800 */
[-CC-:B----4-:R-:W-:Y:S02]  /*5c20*/  SHF.R.U64 R15, R13, R11.reuse, R0.reuse ;  /* 0x0000000b0d0f7219 */ /* 0x190fe40000001200 */
[----:B------:R-:W-:-:S03]  /*5c30*/  SHF.R.U32.HI R5, RZ, R11, R0 ;  /* 0x0000000bff057219 */ /* 0x000fc60000011600 */
[----:B------:R-:W-:Y:S02]  /*5c40*/  IMAD.MOV.U32 R4, RZ, RZ, R15 ;  /* 0x000000ffff047224 */ /* 0x000fe400078e000f */
[----:B------:R-:W4:Y:S01]  /*5c50*/  LDC R26, c[0x0][0x638] ;  /* 0x00018e00ff1a7b82 */ /* 0x000f220000000800 */
[----:B0-----:R-:W-:-:S07]  /*5c60*/  IMAD R22, R9, R7, R12 ;  /* 0x0000000709167224 */ /* 0x001fce00078e020c */
[----:B------:R-:W0:Y:S08]  /*5c70*/  LDC R27, c[0x0][0x610] ;  /* 0x00018400ff1b7b82 */ /* 0x000e300000000800 */
[----:B------:R-:W0:Y:S01]  /*5c80*/  LDC R28, c[0x0][0x600] ;  /* 0x00018000ff1c7b82 */ /* 0x000e220000000800 */
[----:B-123--:R-:W-:Y:S05]  /*5c90*/  @!P0 BRA `(.L_x_166) ;  /* 0x0000000000288947 */ /* 0x00efea0003800000 */
[----:B------:R-:W1:Y:S02]  /*5ca0*/  LDC R0, c[0x0][0x64c] ;  /* 0x00019300ff007b82 */ /* 0x000e640000000800 */
[----:B-1----:R-:W-:-:S05]  /*5cb0*/  IADD3 R3, P0, R15, R0, RZ ;  /* 0x000000000f037210 */ /* 0x002fca0007f1e0ff */
        /* <DEDUP_REMOVED lines=8> */
.L_x_166:
[----:B------:R-:W-:Y:S01]  /*5d40*/  ISETP.NE.AND P0, PT, R2, 0x1, PT ;  /* 0x000000010200780c */ /* 0x000fe20003f05270 */
[----:B------:R-:W-:Y:S01]  /*5d50*/  IMAD.MOV R14, RZ, RZ, -R14 ;  /* 0x000000ffff0e7224 */ /* 0x000fe200078e0a0e */
[----:B------:R-:W-:Y:S02]  /*5d60*/  SHF.R.U64 R0, R4, R20, R5 ;  /* 0x0000001404007219 */ /* 0x000fe40000001205 */
[----:B------:R-:W-:Y:S02]  /*5d70*/  LOP3.LUT R3, R13, R102, RZ, 0xc0, !PT ;  /* 0x000000660d037212 */ /* 0x000fe400078ec0ff */
[----:B------:R-:W-:Y:S01]  /*5d80*/  LOP3.LUT R5, R10, R101, RZ, 0xc0, !PT ;  /* 0x000000650a057212 */ /* 0x000fe200078ec0ff */
[----:B------:R-:W-:Y:S02]  /*5d90*/  IMAD.MOV R4, RZ, RZ, -R0 ;  /* 0x000000ffff047224 */ /* 0x000fe400078e0a00 */
[----:B------:R-:W-:Y:S02]  /*5da0*/  IMAD R3, R98, R0, R3 ;  /* 0x0000000062037224 */ /* 0x000fe400078e0203 */
[----:B----4-:R-:W-:-:S02]  /*5db0*/  IMAD R0, R4, R26, R15 ;  /* 0x0000001a04007224 */ /* 0x010fc400078e020f */
[----:B------:R-:W-:Y:S02]  /*5dc0*/  @P0 IMAD R22, R21, R14, R18 ;  /* 0x0000000e15160224 */ /* 0x000fe400078e0212 */
[----:B------:R-:W-:Y:S02]  /*5dd0*/  IMAD.MOV.U32 R4, RZ, RZ, 0x1 ;  /* 0x00000001ff047424 */ /* 0x000fe400078e00ff */
[----:B0-----:R-:W-:Y:S02]  /*5de0*/  IMAD R22, R3, R27, R22 ;  /* 0x0000001b03167224 */ /* 0x001fe400078e0216 */
[----:B------:R-:W-:Y:S01]  /*5df0*/  IMAD R3, R0, R28, R5 ;  /* 0x0000001c00037224 */ /* 0x000fe200078e0205 */
[----:B------:R-:W-:-:S04]  /*5e00*/  PRMT R0, R4, 0x7610, R0 ;  /* 0x0000761004007816 */ /* 0x000fc80000000000 */
[----:B------:R-:W-:Y:S02]  /*5e10*/  SEL R18, R3, R22, !P0 ;  /* 0x0000001603127207 */ /* 0x000fe40004000000 */
[----:B------:R-:W-:-:S07]  /*5e20*/  SEL R22, R22, R3, !P0 ;  /* 0x0000000316167207 */ /* 0x000fce0004000000 */
.L_x_164:
[----:B------:R-:W-:Y:S01]  /*5e30*/  LOP3.LUT P0, RZ, R0, 0xff, RZ, 0xc0, !PT ;  /* 0x000000ff00ff7812 */ /* 0x000fe2000780c0ff */
[----:B------:R-:W-:Y:S01]  /*5e40*/  UIMAD.WIDE.U32 UR4, UR38, 0x38e38e39, URZ ;  /* 0x38e38e39260478a5 */ /* 0x000fe2000f8e003f */
[----:B------:R-:W-:-:S03]  /*5e50*/  LOP3.LUT R105, R105, 0x1, RZ, 0x3c, !PT ;  /* 0x0000000169697812 */ /* 0x000fc600078e3cff */
[----:B------:R-:W-:-:S04]  /*5e60*/  USHF.R.U32.HI UR4, URZ, 0x1, UR5 ;  /* 0x000000013f047899 */ /* 0x000fc80008011605 */
[----:B------:R-:W-:-:S04]  /*5e70*/  UIMAD UR38, UR4, -0x9, UR38 ;  /* 0xfffffff7042678a4 */ /* 0x000fc8000f8e0226 */
[----:B------:R-:W-:Y:S08]  /*5e80*/  @P0 BRA `(.L_x_167) ;  /* 0xffffffb800780947 */ /* 0x000ff0000383ffff */
[----:B------:R-:W-:Y:S05]  /*5e90*/  EXIT ;  /* 0x000000000000794d */ /* 0x000fea0003800000 */
.L_x_18:
[----:B------:R-:W-:-:S08]  /*5ea0*/  ISETP.NE.AND P0, PT, R9, RZ, PT ;  /* 0x000000ff0900720c */ /* 0x000fd00003f05270 */
[----:B0-----:R-:W0:-:S00]  /*5eb0*/  USETMAXREG.DEALLOC.CTAPOOL 0x28 ;  /* 0x00000028000079c8 */ /* 0x001e0000080e0500 */
[----:B------:R-:W-:Y:S05]  /*5ec0*/  @P0 EXIT ;  /* 0x000000000000094d */ /* 0x000fea0003800000 */
[----:B0-----:R-:W-:Y:S01]  /*5ed0*/  LOP3.LUT P0, RZ, R3, 0xff, RZ, 0xc0, !PT ;  /* 0x000000ff03ff7812 */ /* 0x001fe2000780c0ff */
[----:B------:R-:W-:Y:S02]  /*5ee0*/  IMAD.MOV.U32 R3, RZ, RZ, 0x1 ;  /* 0x00000001ff037424 */ /* 0x000fe400078e00ff */
[----:B------:R-:W-:-:S10]  /*5ef0*/  IMAD.MOV.U32 R8, RZ, RZ, RZ ;  /* 0x000000ffff087224 */ /* 0x000fd400078e00ff */
[----:B------:R-:W-:Y:S05]  /*5f00*/  @!P0 BRA `(.L_x_168) ;  /* 0x0000000c002c8947 */ /* 0x000fea0003800000 */
[----:B------:R-:W0:Y:S01]  /*5f10*/  S2R R12, SR_CgaCtaId ;  /* 0x00000000000c7919 */ /* 0x000e220000008800 */
[----:B------:R-:W-:Y:S01]  /*5f20*/  LOP3.LUT P0, RZ, R4, 0x1f, RZ, 0xc0, !PT ;  /* 0x0000001f04ff7812 */ /* 0x000fe2000780c0ff */
[----:B------:R-:W-:Y:S01]  /*5f30*/  ULDC UR5, c[0x0][0x658] ;  /* 0x0001960000057ab9 */ /* 0x000fe20000000800 */
[----:B------:R-:W-:Y:S01]  /*5f40*/  UMOV UR6, 0xffffffff ;  /* 0xffffffff00067882 */ /* 0x000fe20000000000 */
[----:B------:R-:W-:Y:S01]  /*5f50*/  BSSY B0, `(.L_x_168) ;  /* 0x00000c6000007945 */ /* 0x000fe20003800000 */
[----:B------:R-:W-:Y:S01]  /*5f60*/  USHF.L.U32 UR6, UR6, UR5, URZ ;  /* 0x0000000506067299 */ /* 0x000fe2000800063f */
[C---:B------:R-:W-:Y:S01]  /*5f70*/  ISETP.NE.AND P2, PT, R5.reuse, RZ, PT ;  /* 0x000000ff0500720c */ /* 0x040fe20003f45270 */
[----:B------:R-:W-:Y:S01]  /*5f80*/  IMAD.MOV.U32 R10, RZ, RZ, 0x1 ;  /* 0x00000001ff0a7424 */ /* 0x000fe200078e00ff */
[----:B------:R-:W-:Y:S01]  /*5f90*/  ISETP.NE.OR P0, PT, R5, RZ, !P0 ;  /* 0x000000ff0500720c */ /* 0x000fe20004705670 */
[----:B------:R-:W-:Y:S01]  /*5fa0*/  IMAD.MOV.U32 R3, RZ, RZ, 0x1 ;  /* 0x00000001ff037424 */ /* 0x000fe200078e00ff */
[----:B------:R-:W-:Y:S01]  /*5fb0*/  LOP3.LUT R9, R23, 0x2, RZ, 0xfc, !PT ;  /* 0x0000000217097812 */ /* 0x000fe200078efcff */
[----:B------:R-:W-:Y:S01]  /*5fc0*/  IMAD.MOV.U32 R8, RZ, RZ, RZ ;  /* 0x000000ffff087224 */ /* 0x000fe200078e00ff */
[----:B------:R-:W-:Y:S01]  /*5fd0*/  ULDC UR4, c[0x0][0x600] ;  /* 0x0001800000047ab9 */ /* 0x000fe20000000800 */
[----:B------:R-:W-:Y:S01]  /*5fe0*/  UMOV UR7, 0x1 ;  /* 0x0000000100077882 */ /* 0x000fe20000000000 */
[----:B------:R-:W-:-:S02]  /*5ff0*/  UIADD3 UR19, UR40, 0x1, URZ ;  /* 0x0000000128137890 */ /* 0x000fc4000fffe03f */
[----:B------:R-:W-:Y:S02]  /*6000*/  UIADD3 UR15, UR4, -0x1, URZ ;  /* 0xffffffff040f7890 */ /* 0x000fe4000fffe03f */
[----:B------:R-:W-:Y:S02]  /*6010*/  USHF.L.U32 UR17, UR7, UR5, URZ ;  /* 0x0000000507117299 */ /* 0x000fe4000800063f */
[----:B------:R-:W-:Y:S01]  /*6020*/  ULOP3.LUT UR16, URZ, UR6, URZ, 0x33, !UPT ;  /* 0x000000063f107292 */ /* 0x000fe2000f8e333f */
[----:B------:R-:W-:Y:S01]  /*6030*/  ULDC.64 UR20, c[0x0][0x198] ;  /* 0x0000660000147ab9 */ /* 0x000fe20000000a00 */
[C---:B0-----:R-:W-:Y:S02]  /*6040*/  IMAD.SHL.U32 R11, R12.reuse, 0x20, RZ ;  /* 0x000000200c0b7824 */ /* 0x041fe400078e00ff */
[----:B------:R-:W-:-:S03]  /*6050*/  IMAD.SHL.U32 R12, R12, 0x400, RZ ;  /* 0x000004000c0c7824 */ /* 0x000fc600078e00ff */
[----:B------:R-:W-:Y:S02]  /*6060*/  LOP3.LUT R11, R11, 0x60, RZ, 0xc0, !PT ;  /* 0x000000600b0b7812 */ /* 0x000fe400078ec0ff */
[----:B------:R-:W-:-:S07]  /*6070*/  LOP3.LUT R12, R12, 0xc00, RZ, 0xc0, !PT ;  /* 0x00000c000c0c7812 */ /* 0x000fce00078ec0ff */
.L_x_180:
[----:B------:R-:W-:-:S03]  /*6080*/  UMOV UR4, 0xffffffff ;  /* 0xffffffff00047882 */ /* 0x000fc60000000000 */
[----:B------:R-:W-:Y:S05]  /*6090*/  BRA.DIV UR4, `(.L_x_169) ;  /* 0x0000001204987947 */ /* 0x000fea000b800000 */
[----:B------:R-:W-:-:S13]  /*60a0*/  ELECT P6, URZ, PT ;  /* 0x00000000003f782f */ /* 0x000fda00038c0000 */
.L_x_198:
[----:B------:R-:W0:Y:S01]  /*60b0*/  LDC R4, c[0x0][0x28c] ;  /* 0x0000a300ff047b82 */ /* 0x000e220000000800 */
[----:B------:R-:W-:Y:S01]  /*60c0*/  BSSY B1, `(.L_x_170) ;  /* 0x0000039000017945 */ /* 0x000fe20003800000 */
[----:B0-----:R-:W-:-:S13]  /*60d0*/  ISETP.LT.OR P6, PT, R4, 0x1, !P6 ;  /* 0x000000010400780c */ /* 0x001fda00077c1670 */
[----:B------:R-:W-:Y:S05]  /*60e0*/  @P6 BRA `(.L_x_171) ;  /* 0x0000000000d86947 */ /* 0x000fea0003800000 */
[----:B------:R-:W-:Y:S02]  /*60f0*/  IMAD.SHL.U32 R22, R22, 0x40, RZ ;  /* 0x0000004016167824 */ /* 0x000fe400078e00ff */
[----:B------:R-:W-:Y:S02]  /*6100*/  IMAD R18, R18, 0x80, R11 ;  /* 0x0000008012127824 */ /* 0x000fe400078e020b */
[----:B------:R-:W-:Y:S02]  /*6110*/  IMAD.MOV.U32 R15, RZ, RZ, RZ ;  /* 0x000000ffff0f7224 */ /* 0x000fe400078e00ff */
[----:B------:R-:W-:Y:S02]  /*6120*/  IMAD.U32 R20, RZ, RZ, UR19 ;  /* 0x00000013ff147e24 */ /* 0x000fe4000f8e00ff */
[----:B------:R-:W-:Y:S02]  /*6130*/  IMAD.MOV.U32 R4, RZ, RZ, R3 ;  /* 0x000000ffff047224 */ /* 0x000fe400078e0003 */
[----:B------:R-:W-:-:S07]  /*6140*/  IMAD.MOV.U32 R5, RZ, RZ, R8 ;  /* 0x000000ffff057224 */ /* 0x000fce00078e0008 */
.L_x_175:
[----:B------:R-:W0:Y:S01]  /*6150*/  S2R R7, SR_CgaCtaId ;  /* 0x0000000000077919 */ /* 0x000e220000008800 */
[----:B------:R-:W-:-:S04]  /*6160*/  MOV R6, 0x400 ;  /* 0x0000040000067802 */ /* 0x000fc80000000f00 */
[----:B0-----:R-:W-:Y:S02]  /*6170*/  LEA R14, R7, R6, 0x18 ;  /* 0x00000006070e7211 */ /* 0x001fe400078ec0ff */
[----:B------:R-:W-:Y:S01]  /*6180*/  SHF.L.U32 R6, R4, 0x1f, RZ ;  /* 0x0000001f04067819 */ /* 0x000fe200000006ff */
[----:B------:R-:W0:Y:S02]  /*6190*/  @!P2 LDC R7, c[0x0][0x500] ;  /* 0x00014000ff07ab82 */ /* 0x000e240000000800 */
[----:B------:R-:W-:-:S04]  /*61a0*/  IMAD R13, R5, 0x8, R14 ;  /* 0x00000008050d7824 */ /* 0x000fc800078e020e */
[----:B------:R-:W1:Y:S02]  /*61b0*/  SYNCS.PHASECHK.TRANS64.TRYWAIT P1, [R13+URZ+0x48], R6 ;  /* 0x000048060d0075a7 */ /* 0x000e64000802017f */
[----:B-1----:R-:W-:Y:S05]  /*61c0*/  @!P1 BRA `(.L_x_172) ;  /* 0x00000010006c9947 */ /* 0x002fea0003800000 */
.L_x_199:
[----:B-1----:R-:W-:Y:S01]  /*61d0*/  PRMT R6, R9, 0x9910, RZ ;  /* 0x0000991009067816 */ /* 0x002fe200000000ff */
[----:B0-----:R0:W-:Y:S03]  /*61e0*/  @!P2 SYNCS.ARRIVE.TRANS64 RZ, [R13+URZ], R7 ;  /* 0x000000070dffa9a7 */ /* 0x0011e6000800003f */
[----:B------:R-:W-:-:S13]  /*61f0*/  ISETP.NE.AND P1, PT, R6, 0x2, PT ;  /* 0x000000020600780c */ /* 0x000fda0003f25270 */
[----:B0-----:R-:W-:Y:S05]  /*6200*/  @P1 BRA `(.L_x_173) ;  /* 0x0000000000041947 */ /* 0x001fea0003800000 */
[----:B------:R-:W-:Y:S01]  /*6210*/  BPT.TRAP 0x1 ;  /* 0x000000040000795c */ /* 0x000fe20000300000 */
.L_x_173:
[----:B------:R-:W-:Y:S05]  /*6220*/  @P0 BRA `(.L_x_174) ;  /* 0x0000000000040947 */ /* 0x000fea0003800000 */
[----:B------:R-:W-:Y:S01]  /*6230*/  BPT.TRAP 0x1 ;  /* 0x000000040000795c */ /* 0x000fe20000300000 */
.L_x_174:
[----:B------:R-:W-:Y:S01]  /*6240*/  IMAD R6, R5, 0x1000, R12 ;  /* 0x0000100005067824 */ /* 0x000fe200078e020c */
[----:B------:R-:W-:Y:S01]  /*6250*/  R2UR UR9, R13 ;  /* 0x000000000d0972ca */ /* 0x000fe200000e0000 */
[--C-:B------:R-:W-:Y:S01]  /*6260*/  IMAD R7, R5, 0x2000, R14.reuse ;  /* 0x0000200005077824 */ /* 0x100fe200078e020e */
[----:B------:R-:W-:Y:S01]  /*6270*/  UIADD3 UR4, UP0, UR20, 0xf0, URZ ;  /* 0x000000f014047890 */ /* 0x000fe2000ff1e03f */
[----:B------:R-:W-:Y:S01]  /*6280*/  IMAD R6, R6, 0x4, R14 ;  /* 0x0000000406067824 */ /* 0x000fe200078e020e */
[----:B------:R-:W-:Y:S01]  /*6290*/  R2UR UR11, R22 ;  /* 0x00000000160b72ca */ /* 0x000fe200000e0000 */
[----:B------:R-:W-:Y:S01]  /*62a0*/  VIADD R20, R20, 0xffffffff ;  /* 0xffffffff14147836 */ /* 0x000fe20000000000 */
[----:B------:R-:W-:Y:S01]  /*62b0*/  R2UR UR5, R7 ;  /* 0x00000000070572ca */ /* 0x000fe200000e0000 */
[----:B------:R-:W-:Y:S01]  /*62c0*/  UIADD3 UR22, UP1, UR20, 0x1f0, URZ ;  /* 0x000001f014167890 */ /* 0x000fe2000ff3e03f */
[----:B------:R-:W-:Y:S01]  /*62d0*/  R2UR UR8, R6 ;  /* 0x00000000060872ca */ /* 0x000fe200000e0000 */
[----:B------:R-:W-:Y:S01]  /*62e0*/  VIADD R5, R5, 0x1 ;  /* 0x0000000105057836 */ /* 0x000fe20000000000 */
[----:B------:R-:W-:Y:S01]  /*62f0*/  R2UR UR10, R15 ;  /* 0x000000000f0a72ca */ /* 0x000fe200000e0000 */
[----:B------:R-:W-:Y:S01]  /*6300*/  UIADD3.X UR23, URZ, UR21, URZ, UP1, !UPT ;  /* 0x000000153f177290 */ /* 0x000fe20008ffe43f */
[----:B------:R-:W-:Y:S01]  /*6310*/  R2UR UR12, R19 ;  /* 0x00000000130c72ca */ /* 0x000fe200000e0000 */
[----:B------:R-:W-:Y:S01]  /*6320*/  UMOV UR6, 0x0 ;  /* 0x0000000000067882 */ /* 0x000fe20000000000 */
[----:B------:R-:W-:Y:S01]  /*6330*/  R2UR UR18, R18 ;  /* 0x00000000121272ca */ /* 0x000fe200000e0000 */
[----:B------:R-:W-:Y:S01]  /*6340*/  UMOV UR7, 0x10000000 ;  /* 0x1000000000077882 */ /* 0x000fe20000000000 */
[----:B------:R-:W-:Y:S01]  /*6350*/  ISETP.GT.AND P3, PT, R20, 0x1, PT ;  /* 0x000000011400780c */ /* 0x000fe20003f64270 */
[----:B------:R-:W-:Y:S01]  /*6360*/  UMOV UR24, 0xf0000 ;  /* 0x000f000000187882 */ /* 0x000fe20000000000 */
[----:B------:R-:W-:Y:S01]  /*6370*/  ISETP.NE.AND P1, PT, R5, 0x9, PT ;  /* 0x000000090500780c */ /* 0x000fe20003f25270 */
[----:B------:R-:W-:Y:S01]  /*6380*/  UIADD3 UR13, UR5, 0x180, URZ ;  /* 0x00000180050d7890 */ /* 0x000fe2000fffe03f */
[----:B------:R-:W-:Y:S01]  /*6390*/  VIADD R15, R15, 0x20 ;  /* 0x000000200f0f7836 */ /* 0x000fe20000000000 */
[----:B------:R-:W-:Y:S01]  /*63a0*/  UIADD3.X UR5, URZ, UR21, URZ, UP0, !UPT ;  /* 0x000000153f057290 */ /* 0x000fe200087fe43f */
[----:B------:R-:W-:Y:S01]  /*63b0*/  SEL R7, RZ, 0x1, P1 ;  /* 0x00000001ff077807 */ /* 0x000fe20000800000 */
[----:B------:R-:W-:Y:S01]  /*63c0*/  UIADD3 UR14, UR8, 0x12180, URZ ;  /* 0x00012180080e7890 */ /* 0x000fe2000fffe03f */
[----:B------:R-:W-:-:S02]  /*63d0*/  SEL R5, R5, RZ, P1 ;  /* 0x000000ff05057207 */ /* 0x000fc40000800000 */
[----:B------:R-:W-:Y:S01]  /*63e0*/  UMOV UR8, UR13 ;  /* 0x0000000d00087c82 */ /* 0x000fe20008000000 */
[----:B------:R-:W-:-:S03]  /*63f0*/  LOP3.LUT R4, R4, R7, RZ, 0x3c, !PT ;  /* 0x0000000704047212 */ /* 0x000fc600078e3cff */
[----:B------:R0:W-:Y:S02]  /*6400*/  UTMALDG.3D [UR8], [UR4], desc[UR6] ;  /* 0x00000608040075b4 */ /* 0x0001e40008011000 */
[----:B0-----:R-:W-:Y:S01]  /*6410*/  UMOV UR8, UR14 ;  /* 0x0000000e00087c82 */ /* 0x001fe20008000000 */
[----:B------:R-:W-:Y:S02]  /*6420*/  UMOV UR11, UR18 ;  /* 0x00000012000b7c82 */ /* 0x000fe40008000000 */
[----:B------:R0:W-:Y:S02]  /*6430*/  UTMALDG.3D.MULTICAST [UR8], [UR22], UR24, desc[UR6] ;  /* 0x00000608160073b4 */ /* 0x0001e40008011818 */
[----:B0-----:R-:W-:Y:S05]  /*6440*/  @P3 BRA `(.L_x_175) ;  /* 0xfffffffc00403947 */ /* 0x001fea000383ffff */
.L_x_171:
[----:B------:R-:W-:Y:S05]  /*6450*/  BSYNC B1 ;  /* 0x0000000000017941 */ /* 0x000fea0003800000 */
.L_x_170:
[----:B------:R-:W2:Y:S01]  /*6460*/  LDL.64 R24, [R1] ;  /* 0x0000000001187983 */ /* 0x000ea20000100a00 */
[----:B------:R-:W-:Y:S01]  /*6470*/  LOP3.LUT P4, RZ, R10, 0xff, RZ, 0xc0, !PT ;  /* 0x000000ff0aff7812 */ /* 0x000fe2000788c0ff */
[----:B------:R-:W-:Y:S01]  /*6480*/  VIADD R7, R8, UR40 ;  /* 0x0000002808077c36 */ /* 0x000fe20008000000 */
[----:B------:R-:W-:Y:S01]  /*6490*/  ULDC.64 UR4, c[0x0][0x650] ;  /* 0x0001940000047ab9 */ /* 0x000fe20000000a00 */
[----:B------:R-:W-:Y:S01]  /*64a0*/  IMAD.U32 R8, RZ, RZ, UR40 ;  /* 0x00000028ff087e24 */ /* 0x000fe2000f8e00ff */
[----:B------:R-:W-:Y:S01]  /*64b0*/  UISETP.GE.U32.AND UP0, UPT, UR40, 0x9, UPT ;  /* 0x000000092800788c */ /* 0x000fe2000bf06070 */
[----:B------:R-:W-:Y:S01]  /*64c0*/  BSSY B1, `(.L_x_176) ;  /* 0x000006c000017945 */ /* 0x000fe20003800000 */
[----:B------:R-:W-:Y:S01]  /*64d0*/  ISETP.GT.U32.AND P1, PT, R7, 0x8, PT ;  /* 0x000000080700780c */ /* 0x000fe20003f24070 */
[----:B------:R-:W-:Y:S01]  /*64e0*/  IMAD.MOV.U32 R22, RZ, RZ, -0x1 ;  /* 0xffffffffff167424 */ /* 0x000fe200078e00ff */
[----:B------:R-:W-:Y:S01]  /*64f0*/  PRMT R10, RZ, 0x7610, R10 ;  /* 0x00007610ff0a7816 */ /* 0x000fe2000000000a */
[----:B------:R-:W-:Y:S01]  /*6500*/  IMAD.MOV.U32 R18, RZ, RZ, -0x1 ;  /* 0xffffffffff127424 */ /* 0x000fe200078e00ff */
[----:B------:R-:W-:Y:S01]  /*6510*/  ISETP.LT.U32.AND P1, PT, R8, 0x9, P1 ;  /* 0x000000090800780c */ /* 0x000fe20000f21070 */
[----:B------:R-:W-:Y:S01]  /*6520*/  IMAD.MOV.U32 R19, RZ, RZ, -0x1 ;  /* 0xffffffffff137424 */ /* 0x000fe200078e00ff */
[----:B------:R-:W-:Y:S01]  /*6530*/  PLOP3.LUT P3, PT, PT, PT, UP0, 0x80, 0x0 ;  /* 0x000000000000781c */ /* 0x000fe20003f6f008 */
[----:B------:R-:W0:Y:S01]  /*6540*/  @P4 S2R R5, SR_CgaCtaId ;  /* 0x0000000000054919 */ /* 0x000e220000008800 */
[----:B------:R-:W-:-:S04]  /*6550*/  @P4 MOV R4, 0x400 ;  /* 0x0000040000044802 */ /* 0x000fc80000000f00 */
[----:B0-----:R-:W-:Y:S01]  /*6560*/  @P4 LEA R6, R5, R4, 0x18 ;  /* 0x0000000405064211 */ /* 0x001fe200078ec0ff */
[----:B------:R-:W-:Y:S01]  /*6570*/  IMAD.WIDE.U32 R4, R7, 0x38e38e39, RZ ;  /* 0x38e38e3907047825 */ /* 0x000fe200078e00ff */
[----:B------:R-:W-:Y:S02]  /*6580*/  SEL R4, RZ, 0x1, !P1 ;  /* 0x00000001ff047807 */ /* 0x000fe40004800000 */
[----:B------:R0:W-:Y:S02]  /*6590*/  @P4 SYNCS.ARRIVE.TRANS64.A1T0 RZ, [R6+URZ+0xc8], RZ ;  /* 0x0000c8ff06ff49a7 */ /* 0x0001e4000810003f */
[----:B------:R-:W-:Y:S02]  /*65a0*/  LOP3.LUT R3, R3, R4, RZ, 0x3c, !PT ;  /* 0x0000000403037212 */ /* 0x000fe400078e3cff */
[----:B------:R-:W-:Y:S02]  /*65b0*/  PRMT R4, RZ, 0x7610, R4 ;  /* 0x00007610ff047816 */ /* 0x000fe40000000004 */
[----:B0-----:R-:W-:-:S04]  /*65c0*/  SHF.R.U32.HI R6, RZ, 0x1, R5 ;  /* 0x00000001ff067819 */ /* 0x001fc80000011605 */
[----:B------:R-:W-:Y:S01]  /*65d0*/  @P3 LOP3.LUT R3, R3, 0x1, R6, 0x78, !PT ;  /* 0x0000000103033812 */ /* 0x000fe200078e7806 */
[----:B------:R-:W-:Y:S01]  /*65e0*/  IMAD R8, R6, -0x9, R7 ;  /* 0xfffffff706087824 */ /* 0x000fe200078e0207 */
[----:B--2---:R-:W-:-:S04]  /*65f0*/  IADD3 R16, P4, R16, R24, RZ ;  /* 0x0000001810107210 */ /* 0x004fc80007f9e0ff */
[----:B------:R-:W-:Y:S01]  /*6600*/  ISETP.GE.U32.AND P1, PT, R16, UR4, PT ;  /* 0x0000000410007c0c */ /* 0x000fe2000bf26070 */
[----:B------:R-:W-:-:S05]  /*6610*/  IMAD.X R17, R17, 0x1, R0, P4 ;  /* 0x0000000111117824 */ /* 0x000fca00020e0600 */
[----:B------:R-:W-:-:S13]  /*6620*/  ISETP.GE.U32.AND.EX P1, PT, R17, UR5, PT, P1 ;  /* 0x0000000511007c0c */ /* 0x000fda000bf26110 */
[----:B------:R-:W-:Y:S05]  /*6630*/  @P1 BRA `(.L_x_177) ;  /* 0x0000000400501947 */ /* 0x000fea0003800000 */
[----:B------:R-:W0:Y:S01]  /*6640*/  S2R R13, SR_CTAID.X ;  /* 0x00000000000d7919 */ /* 0x000e220000002500 */
[----:B------:R-:W-:Y:S01]  /*6650*/  ULDC.64 UR4, c[0x0][0x628] ;  /* 0x00018a0000047ab9 */ /* 0x000fe20000000a00 */
[----:B------:R-:W-:Y:S01]  /*6660*/  ULDC UR7, c[0x0][0x630] ;  /* 0x00018c0000077ab9 */ /* 0x000fe20000000800 */
[----:B------:R-:W-:Y:S01]  /*6670*/  ISETP.NE.U32.AND P1, PT, RZ, UR4, PT ;  /* 0x00000004ff007c0c */ /* 0x000fe2000bf25070 */
[----:B------:R-:W1:Y:S01]  /*6680*/  S2R R14, SR_CTAID.Y ;  /* 0x00000000000e7919 */ /* 0x000e620000002600 */
[----:B------:R-:W-:Y:S01]  /*6690*/  ULDC UR8, c[0x0][0x150] ;  /* 0x0000540000087ab9 */ /* 0x000fe20000000800 */
[----:B------:R-:W-:Y:S01]  /*66a0*/  IMAD.MOV.U32 R4, RZ, RZ, R16 ;  /* 0x000000ffff047224 */ /* 0x000fe200078e0010 */
[----:B------:R-:W-:Y:S01]  /*66b0*/  ISETP.NE.AND.EX P1, PT, RZ, UR5, PT, P1 ;  /* 0x00000005ff007c0c */ /* 0x000fe2000bf25310 */
[----:B------:R-:W-:Y:S01]  /*66c0*/  IMAD.MOV.U32 R5, RZ, RZ, R17 ;  /* 0x000000ffff057224 */ /* 0x000fe200078e0011 */
[----:B0-----:R-:W-:-:S11]  /*66d0*/  I2FP.F32.U32 R18, R13 ;  /* 0x0000000d00127245 */ /* 0x001fd60000201000 */
[----:B------:R-:W-:Y:S05]  /*66e0*/  @!P1 BRA `(.L_x_178) ;  /* 0x0000000000289947 */ /* 0x000fea0003800000 */
[----:B------:R-:W-:Y:S02]  /*66f0*/  ULDC UR6, c[0x0][0x634] ;  /* 0x00018d0000067ab9 */ /* 0x000fe40000000800 */
[----:B------:R-:W-:-:S05]  /*6700*/  IADD3 R5, P1, R16, UR6, RZ ;  /* 0x0000000610057c10 */ /* 0x000fca000ff3e0ff */
[----:B------:R-:W-:-:S04]  /*6710*/  IMAD.X R15, RZ, RZ, R17, P1 ;  /* 0x000000ffff0f7224 */ /* 0x000fc800008e0611 */
[----:B------:R-:W-:-:S04]  /*6720*/  IMAD.WIDE.U32 R6, R15, UR4, RZ ;  /* 0x000000040f067c25 */ /* 0x000fc8000f8e00ff */
[----:B------:R-:W-:-:S04]  /*6730*/  IMAD.WIDE.U32 R6, P1, R5, UR5, R6 ;  /* 0x0000000505067c25 */ /* 0x000fc8000f820006 */
[----:B------:R-:W-:-:S04]  /*6740*/  IMAD.WIDE.U32 R4, R5, UR4, RZ ;  /* 0x0000000405047c25 */ /* 0x000fc8000f8e00ff */
[----:B------:R-:W-:Y:S01]  /*6750*/  IMAD.MOV.U32 R4, RZ, RZ, R7 ;  /* 0x000000ffff047224 */ /* 0x000fe200078e0007 */
[----:B------:R-:W-:Y:S01]  /*6760*/  IADD3 RZ, P3, R5, R6, RZ ;  /* 0x0000000605ff7210 */ /* 0x000fe20007f7e0ff */
[----:B------:R-:W-:-:S04]  /*6770*/  IMAD.X R5, RZ, RZ, RZ, P1 ;  /* 0x000000ffff057224 */ /* 0x000fc800008e06ff */
[----:B------:R-:W-:-:S08]  /*6780*/  IMAD.WIDE.U32.X R4, R15, UR5, R4, P3 ;  /* 0x000000050f047c25 */ /* 0x000fd000098e0404 */
.L_x_178:
[--C-:B------:R-:W-:Y:S01]  /*6790*/  SHF.R.U64 R19, R4, UR7, R5.reuse ;  /* 0x0000000704137c19 */ /* 0x100fe20008001205 */
[----:B------:R-:W-:Y:S01]  /*67a0*/  FMUL R18, R18, UR8 ;  /* 0x0000000812127c20 */ /* 0x000fe20008400000 */
[----:B------:R-:W-:Y:S01]  /*67b0*/  SHF.R.U32.HI R4, RZ, UR7, R5 ;  /* 0x00000007ff047c19 */ /* 0x000fe20008011605 */
[----:B------:R-:W0:Y:S01]  /*67c0*/  LDC R6, c[0x0][0x144] ;  /* 0x00005100ff067b82 */ /* 0x000e220000000800 */
[----:B------:R-:W-:Y:S01]  /*67d0*/  IADD3 R5, P1, RZ, -R19, RZ ;  /* 0x80000013ff057210 */ /* 0x000fe20007f3e0ff */
[----:B------:R-:W-:Y:S01]  /*67e0*/  ULDC UR6, c[0x0][0x154] ;  /* 0x0000550000067ab9 */ /* 0x000fe20000000800 */
[----:B-1----:R-:W-:Y:S01]  /*67f0*/  I2FP.F32.U32 R7, R14 ;  /* 0x0000000e00077245 */ /* 0x002fe20000201000 */
[----:B------:R-:W1:Y:S01]  /*6800*/  F2I.U32.TRUNC.NTZ R18, R18 ;  /* 0x0000001200127305 */ /* 0x000e62000020f000 */
[----:B------:R-:W-:Y:S01]  /*6810*/  ULDC.64 UR4, c[0x0][0x620] ;  /* 0x0001880000047ab9 */ /* 0x000fe20000000a00 */
[----:B------:R-:W-:Y:S01]  /*6820*/  IMAD.X R4, RZ, RZ, ~R4, P1 ;  /* 0x000000ffff047224 */ /* 0x000fe200008e0e04 */
[----:B------:R-:W-:Y:S01]  /*6830*/  ISETP.NE.AND P4, PT, R2, 0x1, PT ;  /* 0x000000010200780c */ /* 0x000fe20003f85270 */
[----:B------:R-:W-:Y:S01]  /*6840*/  FMUL R20, R7, UR6 ;  /* 0x0000000607147c20 */ /* 0x000fe20008400000 */
[----:B------:R-:W2:Y:S01]  /*6850*/  LDC R21, c[0x0][0x148] ;  /* 0x00005200ff157b82 */ /* 0x000ea20000000800 */
[----:B------:R-:W-:Y:S01]  /*6860*/  IMAD R4, R4, UR4, RZ ;  /* 0x0000000404047c24 */ /* 0x000fe2000f8e02ff */
[----:B------:R-:W-:-:S02]  /*6870*/  ULDC.64 UR6, c[0x0][0x640] ;  /* 0x0001900000067ab9 */ /* 0x000fc40000000a00 */
[----:B------:R-:W-:Y:S01]  /*6880*/  ISETP.NE.U32.AND P1, PT, RZ, UR6, PT ;  /* 0x00000006ff007c0c */ /* 0x000fe2000bf25070 */
[----:B------:R-:W3:Y:S01]  /*6890*/  F2I.U32.TRUNC.NTZ R20, R20 ;  /* 0x0000001400147305 */ /* 0x000ee2000020f000 */
[C---:B------:R-:W-:Y:S02]  /*68a0*/  IMAD R7, R5.reuse, UR5, R4 ;  /* 0x0000000505077c24 */ /* 0x040fe4000f8e0204 */
[----:B------:R-:W-:Y:S01]  /*68b0*/  IMAD.WIDE.U32 R4, R5, UR4, R16 ;  /* 0x0000000405047c25 */ /* 0x000fe2000f8e0010 */
[----:B------:R-:W-:Y:S01]  /*68c0*/  ULDC UR4, c[0x0][0x618] ;  /* 0x0001860000047ab9 */ /* 0x000fe20000000800 */
[----:B------:R-:W-:Y:S02]  /*68d0*/  ISETP.NE.AND.EX P1, PT, RZ, UR7, PT, P1 ;  /* 0x00000007ff007c0c */ /* 0x000fe4000bf25310 */
[----:B------:R-:W-:Y:S02]  /*68e0*/  IMAD.IADD R5, R5, 0x1, R7 ;  /* 0x0000000105057824 */ /* 0x000fe400078e0207 */
[----:B-1----:R-:W-:-:S03]  /*68f0*/  IMAD.MOV R18, RZ, RZ, -R18 ;  /* 0x000000ffff127224 */ /* 0x002fc600078e0a12 */
[----:B------:R-:W-:Y:S01]  /*6900*/  SHF.R.U64 R15, R4, UR4, R5 ;  /* 0x00000004040f7c19 */ /* 0x000fe20008001205 */
[----:B0-----:R-:W-:Y:S01]  /*6910*/  IMAD R13, R6, R18, R13 ;  /* 0x00000012060d7224 */ /* 0x001fe200078e020d */
[----:B------:R-:W-:Y:S01]  /*6920*/  SHF.R.U32.HI R4, RZ, UR4, R5 ;  /* 0x00000004ff047c19 */ /* 0x000fe20008011605 */
[----:B------:R-:W-:Y:S01]  /*6930*/  ULDC UR4, c[0x0][0x608] ;  /* 0x0001820000047ab9 */ /* 0x000fe20000000800 */
[----:B---3--:R-:W-:Y:S02]  /*6940*/  IMAD.MOV R6, RZ, RZ, -R20 ;  /* 0x000000ffff067224 */ /* 0x008fe400078e0a14 */
[--C-:B------:R-:W-:Y:S02]  /*6950*/  SHF.R.U64 R18, R15, UR4, R4.reuse ;  /* 0x000000040f127c19 */ /* 0x100fe40008001204 */
[----:B------:R-:W-:Y:S01]  /*6960*/  SHF.R.U32.HI R5, RZ, UR4, R4 ;  /* 0x00000004ff057c19 */ /* 0x000fe20008011604 */
[----:B------:R-:W-:Y:S01]  /*6970*/  ULDC UR4, c[0x0][0x658] ;  /* 0x0001960000047ab9 */ /* 0x000fe20000000800 */
[----:B--2---:R-:W-:-:S02]  /*6980*/  @P4 IMAD R13, R21, R6, R14 ;  /* 0x00000006150d4224 */ /* 0x004fc400078e020e */
[--C-:B------:R-:W-:Y:S02]  /*6990*/  SHF.R.U64 R14, R18, UR4, R5.reuse ;  /* 0x00000004120e7c19 */ /* 0x100fe40008001205 */
[----:B------:R-:W-:-:S03]  /*69a0*/  SHF.R.U32.HI R21, RZ, UR4, R5 ;  /* 0x00000004ff157c19 */ /* 0x000fc60008011605 */
[----:B------:R-:W-:Y:S02]  /*69b0*/  IMAD.MOV.U32 R6, RZ, RZ, R14 ;  /* 0x000000ffff067224 */ /* 0x000fe400078e000e */
[----:B------:R-:W-:Y:S01]  /*69c0*/  IMAD.MOV.U32 R5, RZ, RZ, R21 ;  /* 0x000000ffff057224 */ /* 0x000fe200078e0015 */
[----:B------:R-:W-:Y:S06]  /*69d0*/  @!P1 BRA `(.L_x_179) ;  /* 0x00000000002c9947 */ /* 0x000fec0003800000 */
        /* <DEDUP_REMOVED lines=9> */
[----:B------:R-:W-:-:S04]  /*6a70*/  IMAD.WIDE.U32.X R4, R21, UR7, R4, P3 ;  /* 0x0000000715047c25 */ /* 0x000fc800098e0404 */
[----:B------:R-:W-:-:S07]  /*6a80*/  IMAD.MOV.U32 R6, RZ, RZ, R4 ;  /* 0x000000ffff067224 */ /* 0x000fce00078e0004 */
.L_x_179:
[----:B------:R-:W-:Y:S01]  /*6a90*/  ULDC UR4, c[0x0][0x648] ;  /* 0x0001920000047ab9 */ /* 0x000fe20000000800 */
[----:B------:R-:W-:Y:S01]  /*6aa0*/  LOP3.LUT R4, R18, UR16, RZ, 0xc0, !PT ;  /* 0x0000001012047c12 */ /* 0x000fe2000f8ec0ff */
[----:B------:R-:W-:Y:S01]  /*6ab0*/  ULDC UR5, c[0x0][0x610] ;  /* 0x0001840000057ab9 */ /* 0x000fe20000000800 */
[----:B------:R-:W-:Y:S01]  /*6ac0*/  SHF.R.U64 R5, R6, UR4, R5 ;  /* 0x0000000406057c19 */ /* 0x000fe20008001205 */
[----:B------:R-:W-:Y:S01]  /*6ad0*/  ULDC UR4, c[0x0][0x638] ;  /* 0x00018e0000047ab9 */ /* 0x000fe20000000800 */
[----:B------:R-:W-:-:S03]  /*6ae0*/  LOP3.LUT R15, R15, UR15, RZ, 0xc0, !PT ;  /* 0x0000000f0f0f7c12 */ /* 0x000fc6000f8ec0ff */
[----:B------:R-:W-:Y:S02]  /*6af0*/  IMAD.MOV R7, RZ, RZ, -R5 ;  /* 0x000000ffff077224 */ /* 0x000fe400078e0a05 */
[----:B------:R-:W-:Y:S02]  /*6b00*/  IMAD R4, R5, UR17, R4 ;  /* 0x0000001105047c24 */ /* 0x000fe4000f8e0204 */
[----:B------:R-:W-:Y:S01]  /*6b10*/  IMAD R14, R7, UR4, R14 ;  /* 0x00000004070e7c24 */ /* 0x000fe2000f8e020e */
[----:B------:R-:W-:Y:S01]  /*6b20*/  ULDC UR4, c[0x0][0x600] ;  /* 0x0001800000047ab9 */ /* 0x000fe20000000800 */
[----:B------:R-:W-:Y:S02]  /*6b30*/  IMAD R13, R4, UR5, R13 ;  /* 0x00000005040d7c24 */ /* 0x000fe4000f8e020d */
[----:B------:R-:W-:Y:S02]  /*6b40*/  IMAD R14, R14, UR4, R15 ;  /* 0x000000040e0e7c24 */ /* 0x000fe4000f8e020f */
[----:B------:R-:W-:-:S03]  /*6b50*/  IMAD.MOV.U32 R4, RZ, RZ, 0x1 ;  /* 0x00000001ff047424 */ /* 0x000fc600078e00ff */
[----:B------:R-:W-:Y:S02]  /*6b60*/  SEL R18, R14, R13, !P4 ;  /* 0x0000000d0e127207 */ /* 0x000fe40006000000 */
[----:B------:R-:W-:-:S07]  /*6b70*/  SEL R22, R13, R14, !P4 ;  /* 0x0000000e0d167207 */ /* 0x000fce0006000000 */
.L_x_177:
[----:B------:R-:W-:Y:S05]  /*6b80*/  BSYNC B1 ;  /* 0x0000000000017941 */ /* 0x000fea0003800000 */
.L_x_176:
[----:B------:R-:W-:-:S13]  /*6b90*/  LOP3.LUT P1, RZ, R4, 0xff, RZ, 0xc0, !PT ;  /* 0x000000ff04ff7812 */ /* 0x000fda000782c0ff */
[----:B------:R-:W-:Y:S05]  /*6ba0*/  @P1 BRA `(.L_x_180) ;  /* 0xfffffff400341947 */ /* 0x000fea000383ffff */
[----:B------:R-:W-:Y:S05]  /*6bb0*/  BSYNC B0 ;  /* 0x0000000000007941 */ /* 0x000fea0003800000 */
.L_x_168:
[----:B------:R-:W-:-:S03]  /*6bc0*/  UMOV UR4, 0xffffffff ;  /* 0xffffffff00047882 */ /* 0x000fc60000000000 */
[----:B------:R-:W-:Y:S05]  /*6bd0*/  BRA.DIV UR4, `(.L_x_181) ;  /* 0x0000000604fc7947 */ /* 0x000fea000b800000 */
[----:B------:R-:W-:-:S13]  /*6be0*/  ELECT P6, URZ, PT ;  /* 0x00000000003f782f */ /* 0x000fda00038c0000 */
.L_x_202:
[----:B------:R-:W-:Y:S04]  /*6bf0*/  BSSY B0, `(.L_x_182) ;  /* 0x0000058000007945 */ /* 0x000fe80003800000 */
[----:B------:R-:W-:Y:S05]  /*6c00*/  @!P6 BRA `(.L_x_183) ;  /* 0x000000040058e947 */ /* 0x000fea0003800000 */
[----:B------:R-:W-:-:S04]  /*6c10*/  LOP3.LUT R23, R23, 0x2, RZ, 0xfc, !PT ;  /* 0x0000000217177812 */ /* 0x000fc800078efcff */
[----:B------:R-:W-:-:S13]  /*6c20*/  ISETP.NE.AND P0, PT, R23, 0x3, PT ;  /* 0x000000031700780c */ /* 0x000fda0003f05270 */
[----:B------:R-:W-:Y:S05]  /*6c30*/  @!P0 BRA `(.L_x_184) ;  /* 0x0000000000048947 */ /* 0x000fea0003800000 */
[----:B------:R-:W-:Y:S01]  /*6c40*/  BPT.TRAP 0x1 ;  /* 0x000000040000795c */ /* 0x000fe20000300000 */
.L_x_184:
[----:B------:R-:W0:Y:S01]  /*6c50*/  S2R R5, SR_CgaCtaId ;  /* 0x0000000000057919 */ /* 0x000e220000008800 */
[----:B------:R-:W-:Y:S02]  /*6c60*/  MOV R0, 0x400 ;  /* 0x0000040000007802 */ /* 0x000fe40000000f00 */
[----:B------:R-:W-:Y:S02]  /*6c70*/  SHF.L.U32 R2, R3, 0x1f, RZ ;  /* 0x0000001f03027819 */ /* 0x000fe400000006ff */
[----:B0-----:R-:W-:-:S05]  /*6c80*/  LEA R5, R5, R0, 0x18 ;  /* 0x0000000005057211 */ /* 0x001fca00078ec0ff */
[----:B------:R-:W-:-:S04]  /*6c90*/  VIADD R5, R5, 0x48 ;  /* 0x0000004805057836 */ /* 0x000fc80000000000 */
[C---:B------:R-:W-:Y:S02]  /*6ca0*/  IMAD R7, R8.reuse, 0x8, R5 ;  /* 0x0000000808077824 */ /* 0x040fe400078e0205 */
[----:B------:R-:W-:Y:S02]  /*6cb0*/  VIADD R8, R8, 0x1 ;  /* 0x0000000108087836 */ /* 0x000fe40000000000 */
[----:B------:R-:W0:Y:S03]  /*6cc0*/  SYNCS.PHASECHK.TRANS64.TRYWAIT P0, [R7+URZ], R2 ;  /* 0x00000002070075a7 */ /* 0x000e26000800017f */
[----:B------:R-:W-:-:S04]  /*6cd0*/  ISETP.NE.AND P1, PT, R8, 0x9, PT ;  /* 0x000000090800780c */ /* 0x000fc80003f25270 */
[----:B------:R-:W-:Y:S02]  /*6ce0*/  SEL R0, RZ, 0x1, P1 ;  /* 0x00000001ff007807 */ /* 0x000fe40000800000 */
[----:B------:R-:W-:Y:S02]  /*6cf0*/  SEL R8, R8, RZ, P1 ;  /* 0x000000ff08087207 */ /* 0x000fe40000800000 */
[----:B------:R-:W-:-:S03]  /*6d00*/  LOP3.LUT R9, R3, R0, RZ, 0x3c, !PT ;  /* 0x0000000003097212 */ /* 0x000fc600078e3cff */
[----:B------:R-:W-:Y:S01]  /*6d10*/  IMAD R6, R8, 0x8, R5 ;  /* 0x0000000808067824 */ /* 0x000fe200078e0205 */
[----:B------:R-:W-:Y:S01]  /*6d20*/  SHF.L.U32 R3, R9, 0x1f, RZ ;  /* 0x0000001f09037819 */ /* 0x000fe200000006ff */
[----:B0-----:R-:W-:Y:S06]  /*6d30*/  @!P0 BRA `(.L_x_185) ;  /* 0x0000000400c48947 */ /* 0x001fec0003800000 */
.L_x_203:
[----:B------:R-:W1:Y:S01]  /*6d40*/  SYNCS.PHASECHK.TRANS64.TRYWAIT P0, [R6+URZ], R3 ;  /* 0x00000003060075a7 */ /* 0x000e62000800017f */
[----:B------:R-:W-:-:S05]  /*6d50*/  VIADD R0, R8, 0x1 ;  /* 0x0000000108007836 */ /* 0x000fca0000000000 */
[----:B------:R-:W-:-:S04]  /*6d60*/  ISETP.NE.AND P1, PT, R0, 0x9, PT ;  /* 0x000000090000780c */ /* 0x000fc80003f25270 */
[----:B0-----:R-:W-:Y:S02]  /*6d70*/  SEL R2, RZ, 0x1, P1 ;  /* 0x00000001ff027807 */ /* 0x001fe40000800000 */
[----:B------:R-:W-:Y:S02]  /*6d80*/  SEL R0, R0, RZ, P1 ;  /* 0x000000ff00007207 */ /* 0x000fe40000800000 */
[----:B------:R-:W-:-:S03]  /*6d90*/  LOP3.LUT R9, R9, R2, RZ, 0x3c, !PT ;  /* 0x0000000209097212 */ /* 0x000fc600078e3cff */
[----:B------:R-:W-:Y:S01]  /*6da0*/  IMAD R7, R0, 0x8, R5 ;  /* 0x0000000800077824 */ /* 0x000fe200078e0205 */
[----:B------:R-:W-:Y:S01]  /*6db0*/  SHF.L.U32 R4, R9, 0x1f, RZ ;  /* 0x0000001f09047819 */ /* 0x000fe200000006ff */
[----:B-1----:R-:W-:Y:S06]  /*6dc0*/  @!P0 BRA `(.L_x_186) ;  /* 0x0000000400b48947 */ /* 0x002fec0003800000 */
.L_x_204:
[----:B------:R-:W1:Y:S01]  /*6dd0*/  SYNCS.PHASECHK.TRANS64.TRYWAIT P0, [R7+URZ], R4 ;  /* 0x00000004070075a7 */ /* 0x000e62000800017f */
[----:B------:R-:W-:-:S05]  /*6de0*/  VIADD R0, R0, 0x1 ;  /* 0x0000000100007836 */ /* 0x000fca0000000000 */
[----:B------:R-:W-:-:S04]  /*6df0*/  ISETP.NE.AND P1, PT, R0, 0x9, PT ;  /* 0x000000090000780c */ /* 0x000fc80003f25270 */
[----:B------:R-:W-:Y:S02]  /*6e00*/  SEL R2, RZ, 0x1, P1 ;  /* 0x00000001ff027807 */ /* 0x000fe40000800000 */
[----:B------:R-:W-:Y:S02]  /*6e10*/  SEL R0, R0, RZ, P1 ;  /* 0x000000ff00007207 */ /* 0x000fe40000800000 */
[----:B------:R-:W-:-:S03]  /*6e20*/  LOP3.LUT R9, R9, R2, RZ, 0x3c, !PT ;  /* 0x0000000209097212 */ /* 0x000fc600078e3cff */
[----:B0-----:R-:W-:Y:S01]  /*6e30*/  IMAD R6, R0, 0x8, R5 ;  /* 0x0000000800067824 */ /* 0x001fe200078e0205 */
[----:B------:R-:W-:Y:S01]  /*6e40*/  SHF.L.U32 R3, R9, 0x1f, RZ ;  /* 0x0000001f09037819 */ /* 0x000fe200000006ff */
[----:B-1----:R-:W-:Y:S06]  /*6e50*/  @!P0 BRA `(.L_x_187) ;  /* 0x0000000400a48947 */ /* 0x002fec0003800000 */
.L_x_205:
        /* <DEDUP_REMOVED lines=9> */
.L_x_206:
        /* <DEDUP_REMOVED lines=9> */
.L_x_207:
        /* <DEDUP_REMOVED lines=9> */
.L_x_208:
        /* <DEDUP_REMOVED lines=9> */
.L_x_209:
[----:B------:R-:W1:Y:S01]  /*70a0*/  SYNCS.PHASECHK.TRANS64.TRYWAIT P0, [R6+URZ], R3 ;  /* 0x00000003060075a7 */ /* 0x000e62000800017f */
[----:B------:R-:W-:-:S05]  /*70b0*/  VIADD R0, R0, 0x1 ;  /* 0x0000000100007836 */ /* 0x000fca0000000000 */
[----:B------:R-:W-:-:S04]  /*70c0*/  ISETP.NE.AND P1, PT, R0, 0x9, PT ;  /* 0x000000090000780c */ /* 0x000fc80003f25270 */
[----:B------:R-:W-:Y:S02]  /*70d0*/  SEL R2, RZ, 0x1, P1 ;  /* 0x00000001ff027807 */ /* 0x000fe40000800000 */
[----:B------:R-:W-:Y:S02]  /*70e0*/  SEL R0, R0, RZ, P1 ;  /* 0x000000ff00007207 */ /* 0x000fe40000800000 */
[----:B------:R-:W-:Y:S01]  /*70f0*/  LOP3.LUT R2, R9, R2, RZ, 0x3c, !PT ;  /* 0x0000000209027212 */ /* 0x000fe200078e3cff */
[----:B-1----:R-:W-:Y:S06]  /*7100*/  @!P0 BRA `(.L_x_192) ;  /* 0x00000004005c8947 */ /* 0x002fec0003800000 */
.L_x_210:
[----:B------:R-:W-:Y:S01]  /*7110*/  IMAD R5, R0, 0x8, R5 ;  /* 0x0000000800057824 */ /* 0x000fe200078e0205 */
[----:B------:R-:W-:-:S07]  /*7120*/  SHF.L.U32 R0, R2, 0x1f, RZ ;  /* 0x0000001f02007819 */ /* 0x000fce00000006ff */
.L_x_193:
[----:B--2---:R2:W3:Y:S02]  /*7130*/  SYNCS.PHASECHK.TRANS64.TRYWAIT P0, [R5+URZ], R0 ;  /* 0x00000000050075a7 */ /* 0x0044e4000800017f */
[----:B---3--:R-:W-:Y:S05]  /*7140*/  @!P0 NANOSLEEP.SYNCS 0x989680 ;  /* 0x009896800000895d */ /* 0x008fea0003900000 */
[----:B------:R-:W3:Y:S02]  /*7150*/  @!P0 SYNCS.PHASECHK.TRANS64 P0, [R5+URZ], R0 ;  /* 0x00000000050085a7 */ /* 0x000ee4000800007f */
[----:B---3--:R-:W-:Y:S05]  /*7160*/  @!P0 BRA `(.L_x_193) ;  /* 0xfffffffc00f08947 */ /* 0x008fea000383ffff */
.L_x_183:
[----:B------:R-:W-:Y:S05]  /*7170*/  BSYNC B0 ;  /* 0x0000000000007941 */ /* 0x000fea0003800000 */
.L_x_182:
[----:B------:R-:W-:Y:S05]  /*7180*/  EXIT ;  /* 0x000000000000794d */ /* 0x000fea0003800000 */
.L_x_20:
[----:B0-----:R-:W-:-:S04]  /*7190*/  IMAD.U32 R3, RZ, RZ, UR43 ;  /* 0x0000002bff037e24 */ /* 0x001fc8000f8e00ff */
[----:B------:R0:W1:Y:S03]  /*71a0*/  SYNCS.PHASECHK.TRANS64.TRYWAIT P0, [R3+URZ+-0x8], R0 ;  /* 0xfffff800030075a7 */ /* 0x000066000800017f */
[----:B-1----:R-:W-:Y:S05]  /*71b0*/  @!P0 NANOSLEEP.SYNCS 0x989680 ;  /* 0x009896800000895d */ /* 0x002fea0003900000 */
[----:B------:R-:W1:Y:S02]  /*71c0*/  @!P0 SYNCS.PHASECHK.TRANS64 P0, [R3+URZ+-0x8], R0 ;  /* 0xfffff800030085a7 */ /* 0x000e64000800007f */
[----:B-1----:R-:W-:Y:S05]  /*71d0*/  @!P0 BRA `(.L_x_20) ;  /* 0xfffffffc00ec8947 */ /* 0x002fea000383ffff */
[----:B------:R-:W-:Y:S05]  /*71e0*/  BRA `(.L_x_194) ;  /* 0xffffffa400ac7947 */ /* 0x000fea000383ffff */
.L_x_25:
[----:B-1----:R1:W2:Y:S02]  /*71f0*/  SYNCS.PHASECHK.TRANS64.TRYWAIT P1, [R3+URZ], R0 ;  /* 0x00000000030075a7 */ /* 0x0022a4000802017f */
[----:B--2---:R-:W-:Y:S05]  /*7200*/  @!P1 NANOSLEEP.SYNCS 0x989680 ;  /* 0x009896800000995d */ /* 0x004fea0003900000 */
[----:B------:R-:W2:Y:S02]  /*7210*/  @!P1 SYNCS.PHASECHK.TRANS64 P1, [R3+URZ], R0 ;  /* 0x00000000030095a7 */ /* 0x000ea4000802007f */
[----:B--2---:R-:W-:Y:S05]  /*7220*/  @!P1 BRA `(.L_x_25) ;  /* 0xfffffffc00f09947 */ /* 0x004fea000383ffff */
[----:B------:R-:W-:Y:S05]  /*7230*/  BRA `(.L_x_24) ;  /* 0xffffffa800207947 */ /* 0x000fea000383ffff */
.L_x_30:
[----:B-1----:R-:W-:-:S04]  /*7240*/  IMAD.U32 R5, RZ, RZ, UR4 ;  /* 0x00000004ff057e24 */ /* 0x002fc8000f8e00ff */
[----:B------:R1:W2:Y:S03]  /*7250*/  SYNCS.PHASECHK.TRANS64.TRYWAIT P1, [R5+URZ], R4 ;  /* 0x00000004050075a7 */ /* 0x0002a6000802017f */
[----:B--2---:R-:W-:Y:S05]  /*7260*/  @!P1 NANOSLEEP.SYNCS 0x989680 ;  /* 0x009896800000995d */ /* 0x004fea0003900000 */
[----:B------:R-:W2:Y:S02]  /*7270*/  @!P1 SYNCS.PHASECHK.TRANS64 P1, [R5+URZ], R4 ;  /* 0x00000004050095a7 */ /* 0x000ea4000802007f */
[----:B--2---:R-:W-:Y:S05]  /*7280*/  @!P1 BRA `(.L_x_30) ;  /* 0xfffffffc00ec9947 */ /* 0x004fea000383ffff */
[----:B------:R-:W-:Y:S05]  /*7290*/  BRA `(.L_x_29) ;  /* 0xffffffa800f07947 */ /* 0x000fea000383ffff */
.L_x_36:
[----:B0-----:R-:W-:-:S04]  /*72a0*/  IMAD.U32 R3, RZ, RZ, UR43 ;  /* 0x0000002bff037e24 */ /* 0x001fc8000f8e00ff */
[----:B------:R0:W1:Y:S03]  /*72b0*/  SYNCS.PHASECHK.TRANS64.TRYWAIT P0, [R3+URZ+0x8], R0 ;  /* 0x00000800030075a7 */ /* 0x000066000800017f */
[----:B-1----:R-:W-:Y:S05]  /*72c0*/  @!P0 NANOSLEEP.SYNCS 0x989680 ;  /* 0x009896800000895d */ /* 0x002fea0003900000 */
[----:B------:R-:W1:Y:S02]  /*72d0*/  @!P0 SYNCS.PHASECHK.TRANS64 P0, [R3+URZ+0x8], R0 ;  /* 0x00000800030085a7 */ /* 0x000e64000800007f */
[----:B-1----:R-:W-:Y:S05]  /*72e0*/  @!P0 BRA `(.L_x_36) ;  /* 0xfffffffc00ec8947 */ /* 0x002fea000383ffff */
[----:B------:R-:W-:Y:S05]  /*72f0*/  BRA `(.L_x_195) ;  /* 0xffffffb000307947 */ /* 0x000fea000383ffff */
.L_x_169:
[----:B------:R-:W-:Y:S01]  /*7300*/  BSSY B1, `(.L_x_196) ;  /* 0x0000006000017945 */ /* 0x000fe20003800000 */
[----:B------:R-:W-:-:S07]  /*7310*/  IMAD.MOV.U32 R15, RZ, RZ, -0x1 ;  /* 0xffffffffff0f7424 */ /* 0x000fce00078e00ff */
[----:B-----5:R-:W-:Y:S05]  /*7320*/  WARPSYNC.COLLECTIVE R15, `(.L_x_197) ;  /* 0x000000000f0c7348 */ /* 0x020fea0003c00000 */
[----:B------:R-:W-:Y:S02]  /*7330*/  ELECT P6, UR62, PT ;  /* 0x00000000003e782f */ /* 0x000fe400038c0000 */
[----:B------:R-:W-:Y:S01]  /*7340*/  MOV R14, UR62 ;  /* 0x0000003e000e7c02 */ /* 0x000fe20008000f00 */
[----:B-----5:R-:W-:Y:S10]  /*7350*/  ENDCOLLECTIVE ;  /* 0x000000000000791b */ /* 0x020ff40003800000 */
.L_x_197:
[----:B------:R-:W-:Y:S05]  /*7360*/  BSYNC B1 ;  /* 0x0000000000017941 */ /* 0x000fea0003800000 */
.L_x_196:
[----:B------:R-:W-:Y:S05]  /*7370*/  BRA `(.L_x_198) ;  /* 0xffffffec004c7947 */ /* 0x000fea000383ffff */
.L_x_172:
[----:B-1----:R1:W2:Y:S02]  /*7380*/  SYNCS.PHASECHK.TRANS64.TRYWAIT P1, [R13+URZ+0x48], R6 ;  /* 0x000048060d0075a7 */ /* 0x0022a4000802017f */
[----:B--2---:R-:W-:Y:S05]  /*7390*/  @!P1 NANOSLEEP.SYNCS 0x989680 ;  /* 0x009896800000995d */ /* 0x004fea0003900000 */
[----:B------:R-:W2:Y:S02]  /*73a0*/  @!P1 SYNCS.PHASECHK.TRANS64 P1, [R13+URZ+0x48], R6 ;  /* 0x000048060d0095a7 */ /* 0x000ea4000802007f */
[----:B--2---:R-:W-:Y:S05]  /*73b0*/  @!P1 BRA `(.L_x_172) ;  /* 0xfffffffc00f09947 */ /* 0x004fea000383ffff */
[----:B------:R-:W-:Y:S05]  /*73c0*/  BRA `(.L_x_199) ;  /* 0xffffffec00807947 */ /* 0x000fea000383ffff */
.L_x_181:
[----:B------:R-:W-:Y:S01]  /*73d0*/  BSSY B0, `(.L_x_200) ;  /* 0x0000006000007945 */ /* 0x000fe20003800000 */
[----:B------:R-:W-:-:S07]  /*73e0*/  IMAD.MOV.U32 R15, RZ, RZ, -0x1 ;  /* 0xffffffffff0f7424 */ /* 0x000fce00078e00ff */
[----:B-----5:R-:W-:Y:S05]  /*73f0*/  WARPSYNC.COLLECTIVE R15, `(.L_x_201) ;  /* 0x000000000f0c7348 */ /* 0x020fea0003c00000 */
[----:B------:R-:W-:Y:S02]  /*7400*/  ELECT P6, UR62, PT ;  /* 0x00000000003e782f */ /* 0x000fe400038c0000 */
[----:B------:R-:W-:Y:S01]  /*7410*/  MOV R14, UR62 ;  /* 0x0000003e000e7c02 */ /* 0x000fe20008000f00 */
[----:B-----5:R-:W-:Y:S10]  /*7420*/  ENDCOLLECTIVE ;  /* 0x000000000000791b */ /* 0x020ff40003800000 */
.L_x_201:
[----:B------:R-:W-:Y:S05]  /*7430*/  BSYNC B0 ;  /* 0x0000000000007941 */ /* 0x000fea0003800000 */
.L_x_200:
[----:B------:R-:W-:Y:S05]  /*7440*/  BRA `(.L_x_202) ;  /* 0xfffffff400e87947 */ /* 0x000fea000383ffff */
.L_x_185:
[----:B0-----:R0:W1:Y:S02]  /*7450*/  SYNCS.PHASECHK.TRANS64.TRYWAIT P0, [R7+URZ], R2 ;  /* 0x00000002070075a7 */ /* 0x001064000800017f */
[----:B-1----:R-:W-:Y:S05]  /*7460*/  @!P0 NANOSLEEP.SYNCS 0x989680 ;  /* 0x009896800000895d */ /* 0x002fea0003900000 */
[----:B------:R-:W1:Y:S02]  /*7470*/  @!P0 SYNCS.PHASECHK.TRANS64 P0, [R7+URZ], R2 ;  /* 0x00000002070085a7 */ /* 0x000e64000800007f */
[----:B-1----:R-:W-:Y:S05]  /*7480*/  @!P0 BRA `(.L_x_185) ;  /* 0xfffffffc00f08947 */ /* 0x002fea000383ffff */
[----:B------:R-:W-:Y:S05]  /*7490*/  BRA `(.L_x_203) ;  /* 0xfffffff800287947 */ /* 0x000fea000383ffff */
.L_x_186:
[----:B0-----:R0:W1:Y:S02]  /*74a0*/  SYNCS.PHASECHK.TRANS64.TRYWAIT P0, [R6+URZ], R3 ;  /* 0x00000003060075a7 */ /* 0x001064000800017f */
[----:B-1----:R-:W-:Y:S05]  /*74b0*/  @!P0 NANOSLEEP.SYNCS 0x989680 ;  /* 0x009896800000895d */ /* 0x002fea0003900000 */
[----:B------:R-:W1:Y:S02]  /*74c0*/  @!P0 SYNCS.PHASECHK.TRANS64 P0, [R6+URZ], R3 ;  /* 0x00000003060085a7 */ /* 0x000e64000800007f */
[----:B-1----:R-:W-:Y:S05]  /*74d0*/  @!P0 BRA `(.L_x_186) ;  /* 0xfffffffc00f08947 */ /* 0x002fea000383ffff */
[----:B------:R-:W-:Y:S05]  /*74e0*/  BRA `(.L_x_204) ;  /* 0xfffffff800387947 */ /* 0x000fea000383ffff */
.L_x_187:
[----:B0-----:R0:W1:Y:S02]  /*74f0*/  SYNCS.PHASECHK.TRANS64.TRYWAIT P0, [R7+URZ], R4 ;  /* 0x00000004070075a7 */ /* 0x001064000800017f */
[----:B-1----:R-:W-:Y:S05]  /*7500*/  @!P0 NANOSLEEP.SYNCS 0x989680 ;  /* 0x009896800000895d */ /* 0x002fea0003900000 */
[----:B------:R-:W1:Y:S02]  /*7510*/  @!P0 SYNCS.PHASECHK.TRANS64 P0, [R7+URZ], R4 ;  /* 0x00000004070085a7 */ /* 0x000e64000800007f */
[----:B-1----:R-:W-:Y:S05]  /*7520*/  @!P0 BRA `(.L_x_187) ;  /* 0xfffffffc00f08947 */ /* 0x002fea000383ffff */
[----:B------:R-:W-:Y:S05]  /*7530*/  BRA `(.L_x_205) ;  /* 0xfffffff800487947 */ /* 0x000fea000383ffff */
.L_x_188:
[----:B0-----:R0:W1:Y:S02]  /*7540*/  SYNCS.PHASECHK.TRANS64.TRYWAIT P0, [R6+URZ], R3 ;  /* 0x00000003060075a7 */ /* 0x001064000800017f */
[----:B-1----:R-:W-:Y:S05]  /*7550*/  @!P0 NANOSLEEP.SYNCS 0x989680 ;  /* 0x009896800000895d */ /* 0x002fea0003900000 */
[----:B------:R-:W1:Y:S02]  /*7560*/  @!P0 SYNCS.PHASECHK.TRANS64 P0, [R6+URZ], R3 ;  /* 0x00000003060085a7 */ /* 0x000e64000800007f */
[----:B-1----:R-:W-:Y:S05]  /*7570*/  @!P0 BRA `(.L_x_188) ;  /* 0xfffffffc00f08947 */ /* 0x002fea000383ffff */
[----:B------:R-:W-:Y:S05]  /*7580*/  BRA `(.L_x_206) ;  /* 0xfffffff800587947 */ /* 0x000fea000383ffff */
.L_x_189:
[----:B0-----:R0:W1:Y:S02]  /*7590*/  SYNCS.PHASECHK.TRANS64.TRYWAIT P0, [R7+URZ], R4 ;  /* 0x00000004070075a7 */ /* 0x001064000800017f */
[----:B-1----:R-:W-:Y:S05]  /*75a0*/  @!P0 NANOSLEEP.SYNCS 0x989680 ;  /* 0x009896800000895d */ /* 0x002fea0003900000 */
[----:B------:R-:W1:Y:S02]  /*75b0*/  @!P0 SYNCS.PHASECHK.TRANS64 P0, [R7+URZ], R4 ;  /* 0x00000004070085a7 */ /* 0x000e64000800007f */
[----:B-1----:R-:W-:Y:S05]  /*75c0*/  @!P0 BRA `(.L_x_189) ;  /* 0xfffffffc00f08947 */ /* 0x002fea000383ffff */
[----:B------:R-:W-:Y:S05]  /*75d0*/  BRA `(.L_x_207) ;  /* 0xfffffff800687947 */ /* 0x000fea000383ffff */
.L_x_190:
[----:B0-----:R0:W1:Y:S02]  /*75e0*/  SYNCS.PHASECHK.TRANS64.TRYWAIT P0, [R6+URZ], R3 ;  /* 0x00000003060075a7 */ /* 0x001064000800017f */
[----:B-1----:R-:W-:Y:S05]  /*75f0*/  @!P0 NANOSLEEP.SYNCS 0x989680 ;  /* 0x009896800000895d */ /* 0x002fea0003900000 */
[----:B------:R-:W1:Y:S02]  /*7600*/  @!P0 SYNCS.PHASECHK.TRANS64 P0, [R6+URZ], R3 ;  /* 0x00000003060085a7 */ /* 0x000e64000800007f */
[----:B-1----:R-:W-:Y:S05]  /*7610*/  @!P0 BRA `(.L_x_190) ;  /* 0xfffffffc00f08947 */ /* 0x002fea000383ffff */
[----:B------:R-:W-:Y:S05]  /*7620*/  BRA `(.L_x_208) ;  /* 0xfffffff800787947 */ /* 0x000fea000383ffff */
.L_x_191:
[----:B0-----:R0:W1:Y:S02]  /*7630*/  SYNCS.PHASECHK.TRANS64.TRYWAIT P0, [R7+URZ], R4 ;  /* 0x00000004070075a7 */ /* 0x001064000800017f */
[----:B-1----:R-:W-:Y:S05]  /*7640*/  @!P0 NANOSLEEP.SYNCS 0x989680 ;  /* 0x009896800000895d */ /* 0x002fea0003900000 */
[----:B------:R-:W1:Y:S02]  /*7650*/  @!P0 SYNCS.PHASECHK.TRANS64 P0, [R7+URZ], R4 ;  /* 0x00000004070085a7 */ /* 0x000e64000800007f */
[----:B-1----:R-:W-:Y:S05]  /*7660*/  @!P0 BRA `(.L_x_191) ;  /* 0xfffffffc00f08947 */ /* 0x002fea000383ffff */
[----:B------:R-:W-:Y:S05]  /*7670*/  BRA `(.L_x_209) ;  /* 0xfffffff800887947 */ /* 0x000fea000383ffff */
.L_x_192:
[----:B-1----:R1:W2:Y:S02]  /*7680*/  SYNCS.PHASECHK.TRANS64.TRYWAIT P0, [R6+URZ], R3 ;  /* 0x00000003060075a7 */ /* 0x0022a4000800017f */
[----:B--2---:R-:W-:Y:S05]  /*7690*/  @!P0 NANOSLEEP.SYNCS 0x989680 ;  /* 0x009896800000895d */ /* 0x004fea0003900000 */
[----:B------:R-:W2:Y:S02]  /*76a0*/  @!P0 SYNCS.PHASECHK.TRANS64 P0, [R6+URZ], R3 ;  /* 0x00000003060085a7 */ /* 0x000ea4000800007f */
[----:B--2---:R-:W-:Y:S05]  /*76b0*/  @!P0 BRA `(.L_x_192) ;  /* 0xfffffffc00f08947 */ /* 0x004fea000383ffff */
[----:B------:R-:W-:Y:S05]  /*76c0*/  BRA `(.L_x_210) ;  /* 0xfffffff800907947 */ /* 0x000fea000383ffff */
.L_x_211:
[----:B------:R-:W-:-:S00]  /*76d0*/  BRA `(.L_x_211) ;  /* 0xfffffffc00fc7947 */ /* 0x000fc0000383ffff */
[----:B------:R-:W-:-:S00]  /*76e0*/  NOP ;  /* 0x0000000000007918 */ /* 0x000fc00000000000 */
        /* <DEDUP_REMOVED lines=9> */
.L_x_212:


//--------------------- .nv.global.init           --------------------------
	.section	.nv.global.init,"aw",@progbits
.nv.global.init:
	.type		$str$22,@object
	.size		$str$22,($str$23 - $str$22)
$str$22:
        /*0000*/ 	.byte	0x6b, 0x5f, 0x74, 0x69, 0x6c, 0x65, 0x5f, 0x63, 0x6f, 0x75, 0x6e, 0x74, 0x20, 0x3e, 0x3d, 0x20
        /*0010*/ 	.byte	0x31, 0x00
	.type		$str$23,@object
	.size		$str$23,(__unnamed_1 - $str$23)
$str$23:
        /*0012*/ 	.byte	0x2f, 0x74, 0x6d, 0x70, 0x2f, 0x63, 0x75, 0x74, 0x6c, 0x61, 0x73, 0x73, 0x5f, 0x73, 0x77, 0x65
        /*0022*/ 	.byte	0x65, 0x70, 0x5f, 0x73, 0x72, 0x63, 0x2f, 0x69, 0x6e, 0x63, 0x6c, 0x75, 0x64, 0x65, 0x2f, 0x63
        /*0032*/ 	.byte	0x75, 0x74, 0x6c, 0x61, 0x73, 0x73, 0x2f, 0x67, 0x65, 0x6d, 0x6d, 0x2f, 0x63, 0x6f, 0x6c, 0x6c
        /*0042*/ 	.byte	0x65, 0x63, 0x74, 0x69, 0x76, 0x65, 0x2f, 0x73, 0x6d, 0x39, 0x30, 0x5f, 0x6d, 0x6d, 0x61, 0x5f
        /*0052*/ 	.byte	0x74, 0x6d, 0x61, 0x5f, 0x67, 0x6d, 0x6d, 0x61, 0x5f, 0x73, 0x73, 0x5f, 0x77, 0x61, 0x72, 0x70
        /*0062*/ 	.byte	0x73, 0x70, 0x65, 0x63, 0x69, 0x61, 0x6c, 0x69, 0x7a, 0x65, 0x64, 0x2e, 0x68, 0x70, 0x70, 0x00
	.type		__unnamed_1,@object
	.size		__unnamed_1,(.L_0 - __unnamed_1)
__unnamed_1:
        /*0072*/ 	.byte	0x76, 0x6f, 0x69, 0x64, 0x20, 0x63, 0x75, 0x74, 0x6c, 0x61, 0x73, 0x73, 0x3a, 0x3a, 0x67, 0x65
        /* <DEDUP_REMOVED lines=175> */
        /*0b72*/ 	.byte	0x64, 0x65, 0x6e, 0x74, 0x69, 0x74, 0x79, 0x5d, 0x00
.L_0:


//--------------------- .nv.shared._ZN7cutlass13device_kernelINS_4gemm6kernel13GemmUniversalIN4cute5tupleIJiiiiEEENS1_10collective13CollectiveMmaINS1_34MainloopSm90TmaGmmaWarpSpecializedILi9ENS5_IJNS4_1CILi4EEENSA_ILi1EEESC_EEENS1_32KernelTmaWarpSpecializedPingpongEEENS5_IJNSA_ILi64EEENSA_ILi128EEENSA_ILi32EEEEEEfNS5_IJlSC_lEEEfSK_NS4_8TiledMMAINS4_8MMA_AtomIJNS4_4SM904GMMA30MMA_64x128x8_F32TF32TF32_SS_TNILNSO_7ScaleInE1ELSQ_1EEEEEENS4_6LayoutINS5_IJSC_SC_SC_EEENS5_IJNSA_ILi0EEESV_SV_EEEEENS5_IJNS4_10UnderscoreESY_SY_EEEEENS4_13SM90_TMA_LOADENS4_14ComposedLayoutINS4_7SwizzleILi3ELi4ELi3EEENS4_18smem_ptr_flag_bitsILi32EEENST_INS5_IJNSA_ILi8EEESI_EEENS5_IJSI_SC_EEEEEEEvNS4_8identityENS4_23SM90_TMA_LOAD_MULTICASTES1B_vS1C_EENS_8epilogue10collective6detail29Sm90TmaWarpSpecializedAdapterINS1G_15DefaultEpilogueIfSK_SK_NS1F_6thread17LinearCombinationIfLi1EffLNS1K_9ScaleType4KindE0ELNS_15FloatRoundStyleE2EfEENS1_15EpilogueDefaultEEEEEvvEEEEvNT_6ParamsE --------------------------
	.section	.nv.shared._ZN7cutlass13device_kernelINS_4gemm6kernel13GemmUniversalIN4cute5tupleIJiiiiEEENS1_10collective13CollectiveMmaINS1_34MainloopSm90TmaGmmaWarpSpecializedILi9ENS5_IJNS4_1CILi4EEENSA_ILi1EEESC_EEENS1_32KernelTmaWarpSpecializedPingpongEEENS5_IJNSA_ILi64EEENSA_ILi128EEENSA_ILi32EEEEEEfNS5_IJlSC_lEEEfSK_NS4_8TiledMMAINS4_8MMA_AtomIJNS4_4SM904GMMA30MMA_64x128x8_F32TF32TF32_SS_TNILNSO_7ScaleInE1ELSQ_1EEEEEENS4_6LayoutINS5_IJSC_SC_SC_EEENS5_IJNSA_ILi0EEESV_SV_EEEEENS5_IJNS4_10UnderscoreESY_SY_EEEEENS4_13SM90_TMA_LOADENS4_14ComposedLayoutINS4_7SwizzleILi3ELi4ELi3EEENS4_18smem_ptr_flag_bitsILi32EEENST_INS5_IJNSA_ILi8EEESI_EEENS5_IJSI_SC_EEEEEEEvNS4_8identityENS4_23SM90_TMA_LOAD_MULTICASTES1B_vS1C_EENS_8epilogue10collective6detail29Sm90TmaWarpSpecializedAdapterINS1G_15DefaultEpilogueIfSK_SK_NS1F_6thread17LinearCombinationIfLi1EffLNS1K_9ScaleType4KindE0ELNS_15FloatRoundStyleE2EfEENS1_15EpilogueDefaultEEEEEvvEEEEvNT_6ParamsE,"aw",@nobits
	.sectionflags	@""
	.align	16
	.zero		1024


//--------------------- .nv.shared.reserved.0     --------------------------
	.section	.nv.shared.reserved.0,"aw",@nobits
	.weak		__nv_reservedSMEM_offset_0_alias
	.size		__nv_reservedSMEM_offset_0_alias, 0, 0
	.other		__nv_reservedSMEM_offset_0_alias,@"STO_CUDA_RESERVED_SHARED STV_DEFAULT"
__nv_reservedSMEM_offset_0_alias:
	.zero		0


//--------------------- .nv.global                --------------------------
	.section	.nv.global,"aw",@nobits
.nv.global:
	.type		_ZN40_INTERNAL_a507318a_4_k_cu_922f697a_188284cute1_E,@object
	.size		_ZN40_INTERNAL_a507318a_4_k_cu_922f697a_188284cute1_E,(_ZN40_INTERNAL_a507318a_4_k_cu_922f697a_188284cuda3std3__45__cpo6cbeginE - _ZN40_INTERNAL_a507318a_4_k_cu_922f697a_188284cute1_E)
_ZN40_INTERNAL_a507318a_4_k_cu_922f697a_188284cute1_E:
	.zero		1
	.type		_ZN40_INTERNAL_a507318a_4_k_cu_922f697a_188284cuda3std3__45__cpo6cbeginE,@object
	.size		_ZN40_INTERNAL_a507318a_4_k_cu_922f697a_188284cuda3std3__45__cpo6cbeginE,(_ZN40_INTERNAL_a507318a_4_k_cu_922f697a_188284cuda3std3__48in_placeE - _ZN40_INTERNAL_a507318a_4_k_cu_922f697a_188284cuda3std3__45__cpo6cbeginE)
_ZN40_INTERNAL_a507318a_4_k_cu_922f697a_188284cuda3std3__45__cpo6cbeginE:
	.zero		1
	.type		_ZN40_INTERNAL_a507318a_4_k_cu_922f697a_188284cuda3std3__48in_placeE,@object
	.size		_ZN40_INTERNAL_a507318a_4_k_cu_922f697a_188284cuda3std3__48in_placeE,(_ZN40_INTERNAL_a507318a_4_k_cu_922f697a_188284cuda3std6ranges3__45__cpo9iter_moveE - _ZN40_INTERNAL_a507318a_4_k_cu_922f697a_188284cuda3std3__48in_placeE)
_ZN40_INTERNAL_a507318a_4_k_cu_922f697a_188284cuda3std3__48in_placeE:
	.zero		1
	.type		_ZN40_INTERNAL_a507318a_4_k_cu_922f697a_188284cuda3std6ranges3__45__cpo9iter_moveE,@object
	.size		_ZN40_INTERNAL_a507318a_4_k_cu_922f697a_188284cuda3std6ranges3__45__cpo9iter_moveE,(_ZN40_INTERNAL_a507318a_4_k_cu_922f697a_188284cuda3std3__45__cpo5beginE - _ZN40_INTERNAL_a507318a_4_k_cu_922f697a_188284cuda3std6ranges3__45__cpo9iter_moveE)
_ZN40_INTERNAL_a507318a_4_k_cu_922f697a_188284cuda3std6ranges3__45__cpo9iter_moveE:
	.zero		1
	.type		_ZN40_INTERNAL_a507318a_4_k_cu_922f697a_188284cuda3std3__45__cpo5beginE,@object
	.size		_ZN40_INTERNAL_a507318a_4_k_cu_922f697a_188284cuda3std3__45__cpo5beginE,(_ZN40_INTERNAL_a507318a_4_k_cu_922f697a_188284cuda3std3__442_GLOBAL__N__a507318a_4_k_cu_922f697a_188286ignoreE - _ZN40_INTERNAL_a507318a_4_k_cu_922f697a_188284cuda3std3__45__cpo5beginE)
_ZN40_INTERNAL_a507318a_4_k_cu_922f697a_188284cuda3std3__45__cpo5beginE:
	.zero		1
	.type		_ZN40_INTERNAL_a507318a_4_k_cu_922f697a_188284cuda3std3__442_GLOBAL__N__a507318a_4_k_cu_922f697a_188286ignoreE,@object
	.size		_ZN40_INTERNAL_a507318a_4_k_cu_922f697a_188284cuda3std3__442_GLOBAL__N__a507318a_4_k_cu_922f697a_188286ignoreE,(_ZN40_INTERNAL_a507318a_4_k_cu_922f697a_188284cute7productE - _ZN40_INTERNAL_a507318a_4_k_cu_922f697a_188284cuda3std3__442_GLOBAL__N__a507318a_4_k_cu_922f697a_188286ignoreE)
_ZN40_INTERNAL_a507318a_4_k_cu_922f697a_188284cuda3std3__442_GLOBAL__N__a507318a_4_k_cu_922f697a_188286ignoreE:
	.zero		1
	.type		_ZN40_INTERNAL_a507318a_4_k_cu_922f697a_188284cute7productE,@object
	.size		_ZN40_INTERNAL_a507318a_4_k_cu_922f697a_188284cute7productE,(_ZN40_INTERNAL_a507318a_4_k_cu_922f697a_188284cuda3std3__45__cpo3endE - _ZN40_INTERNAL_a507318a_4_k_cu_922f697a_188284cute7productE)
_ZN40_INTERNAL_a507318a_4_k_cu_922f697a_188284cute7productE:
	.zero		1
	.type		_ZN40_INTERNAL_a507318a_4_k_cu_922f697a_188284cuda3std3__45__cpo3endE,@object
	.size		_ZN40_INTERNAL_a507318a_4_k_cu_922f697a_188284cuda3std3__45__cpo3endE,(_ZN40_INTERNAL_a507318a_4_k_cu_922f697a_188284cuda3std3__419piecewise_constructE - _ZN40_INTERNAL_a507318a_4_k_cu_922f697a_188284cuda3std3__45__cpo3endE)
_ZN40_INTERNAL_a507318a_4_k_cu_922f697a_188284cuda3std3__45__cpo3endE:
	.zero		1
	.type		_ZN40_INTERNAL_a507318a_4_k_cu_922f697a_188284cuda3std3__419piecewise_constructE,@object
	.size		_ZN40_INTERNAL_a507318a_4_k_cu_922f697a_188284cuda3std3__419piecewise_constructE,(_ZN40_INTERNAL_a507318a_4_k_cu_922f697a_188284cuda3std3__45__cpo4cendE - _ZN40_INTERNAL_a507318a_4_k_cu_922f697a_188284cuda3std3__419piecewise_constructE)
_ZN40_INTERNAL_a507318a_4_k_cu_922f697a_188284cuda3std3__419piecewise_constructE:
	.zero		1
	.type		_ZN40_INTERNAL_a507318a_4_k_cu_922f697a_188284cuda3std3__45__cpo4cendE,@object
	.size		_ZN40_INTERNAL_a507318a_4_k_cu_922f697a_188284cuda3std3__45__cpo4cendE,(_ZN40_INTERNAL_a507318a_4_k_cu_922f697a_188284cuda3std6ranges3__45__cpo4swapE - _ZN40_INTERNAL_a507318a_4_k_cu_922f697a_188284cuda3std3__45__cpo4cendE)
_ZN40_INTERNAL_a507318a_4_k_cu_922f697a_188284cuda3std3__45__cpo4cendE:
	.zero		1
	.type		_ZN40_INTERNAL_a507318a_4_k_cu_922f697a_188284cuda3std6ranges3__45__cpo4swapE,@object
	.size		_ZN40_INTERNAL_a507318a_4_k_cu_922f697a_188284cuda3std6ranges3__45__cpo4swapE,(.L_8 - _ZN40_INTERNAL_a507318a_4_k_cu_922f697a_188284cuda3std6ranges3__45__cpo4swapE)
_ZN40_INTERNAL_a507318a_4_k_cu_922f697a_188284cuda3std6ranges3__45__cpo4swapE:
	.zero		1
.L_8:


//--------------------- .nv.constant0._ZN7cutlass13device_kernelINS_4gemm6kernel13GemmUniversalIN4cute5tupleIJiiiiEEENS1_10collective13CollectiveMmaINS1_34MainloopSm90TmaGmmaWarpSpecializedILi9ENS5_IJNS4_1CILi4EEENSA_ILi1EEESC_EEENS1_32KernelTmaWarpSpecializedPingpongEEENS5_IJNSA_ILi64EEENSA_ILi128EEENSA_ILi32EEEEEEfNS5_IJlSC_lEEEfSK_NS4_8TiledMMAINS4_8MMA_AtomIJNS4_4SM904GMMA30MMA_64x128x8_F32TF32TF32_SS_TNILNSO_7ScaleInE1ELSQ_1EEEEEENS4_6LayoutINS5_IJSC_SC_SC_EEENS5_IJNSA_ILi0EEESV_SV_EEEEENS5_IJNS4_10UnderscoreESY_SY_EEEEENS4_13SM90_TMA_LOADENS4_14ComposedLayoutINS4_7SwizzleILi3ELi4ELi3EEENS4_18smem_ptr_flag_bitsILi32EEENST_INS5_IJNSA_ILi8EEESI_EEENS5_IJSI_SC_EEEEEEEvNS4_8identityENS4_23SM90_TMA_LOAD_MULTICASTES1B_vS1C_EENS_8epilogue10collective6detail29Sm90TmaWarpSpecializedAdapterINS1G_15DefaultEpilogueIfSK_SK_NS1F_6thread17LinearCombinationIfLi1EffLNS1K_9ScaleType4KindE0ELNS_15FloatRoundStyleE2EfEENS1_15EpilogueDefaultEEEEEvvEEEEvNT_6ParamsE --------------------------
	.section	.nv.constant0._ZN7cutlass13device_kernelINS_4gemm6kernel13GemmUniversalIN4cute5tupleIJiiiiEEENS1_10collective13CollectiveMmaINS1_34MainloopSm90TmaGmmaWarpSpecializedILi9ENS5_IJNS4_1CILi4EEENSA_ILi1EEESC_EEENS1_32KernelTmaWarpSpecializedPingpongEEENS5_IJNSA_ILi64EEENSA_ILi128EEENSA_ILi32EEEEEEfNS5_IJlSC_lEEEfSK_NS4_8TiledMMAINS4_8MMA_AtomIJNS4_4SM904GMMA30MMA_64x128x8_F32TF32TF32_SS_TNILNSO_7ScaleInE1ELSQ_1EEEEEENS4_6LayoutINS5_IJSC_SC_SC_EEENS5_IJNSA_ILi0EEESV_SV_EEEEENS5_IJNS4_10UnderscoreESY_SY_EEEEENS4_13SM90_TMA_LOADENS4_14ComposedLayoutINS4_7SwizzleILi3ELi4ELi3EEENS4_18smem_ptr_flag_bitsILi32EEENST_INS5_IJNSA_ILi8EEESI_EEENS5_IJSI_SC_EEEEEEEvNS4_8identityENS4_23SM90_TMA_LOAD_MULTICASTES1B_vS1C_EENS_8epilogue10collective6detail29Sm90TmaWarpSpecializedAdapterINS1G_15DefaultEpilogueIfSK_SK_NS1F_6thread17LinearCombinationIfLi1EffLNS1K_9ScaleType4KindE0ELNS_15FloatRoundStyleE2EfEENS1_15EpilogueDefaultEEEEEvvEEEEvNT_6ParamsE,"a",@progbits
	.sectionflags	@""
	.align	4
.nv.constant0._ZN7cutlass13device_kernelINS_4gemm6kernel13GemmUniversalIN4cute5tupleIJiiiiEEENS1_10collective13CollectiveMmaINS1_34MainloopSm90TmaGmmaWarpSpecializedILi9ENS5_IJNS4_1CILi4EEENSA_ILi1EEESC_EEENS1_32KernelTmaWarpSpecializedPingpongEEENS5_IJNSA_ILi64EEENSA_ILi128EEENSA_ILi32EEEEEEfNS5_IJlSC_lEEEfSK_NS4_8TiledMMAINS4_8MMA_AtomIJNS4_4SM904GMMA30MMA_64x128x8_F32TF32TF32_SS_TNILNSO_7ScaleInE1ELSQ_1EEEEEENS4_6LayoutINS5_IJSC_SC_SC_EEENS5_IJNSA_ILi0EEESV_SV_EEEEENS5_IJNS4_10UnderscoreESY_SY_EEEEENS4_13SM90_TMA_LOADENS4_14ComposedLayoutINS4_7SwizzleILi3ELi4ELi3EEENS4_18smem_ptr_flag_bitsILi32EEENST_INS5_IJNSA_ILi8EEESI_EEENS5_IJSI_SC_EEEEEEEvNS4_8identityENS4_23SM90_TMA_LOAD_MULTICASTES1B_vS1C_EENS_8epilogue10collective6detail29Sm90TmaWarpSpecializedAdapterINS1G_15DefaultEpilogueIfSK_SK_NS1F_6thread17LinearCombinationIfLi1EffLNS1K_9ScaleType4KindE0ELNS_15FloatRoundStyleE2EfEENS1_15EpilogueDefaultEEEEEvvEEEEvNT_6ParamsE:
	.zero		1664


//--------------------- SYMBOLS --------------------------

	.type		.nv.reservedSmem.offset0,@object
	.size		.nv.reservedSmem.offset0,0x4
	.type		__assertfail,@function
